	.headerflags	@"EF_CUDA_TEXMODE_UNIFIED EF_CUDA_64BIT_ADDRESS EF_CUDA_ACCELERATORS EF_CUDA_SM90 EF_CUDA_VIRTUAL_SM(EF_CUDA_SM90)"
	.elftype	@"ET_EXEC"


//--------------------- .nv.info                  --------------------------
	.section	.nv.info,"",@"SHT_CUDA_INFO"
	.align	4


	//----- nvinfo : EIATTR_REGCOUNT
	.align		4
        /*0000*/ 	.byte	0x04, 0x2f
        /*0002*/ 	.short	(.L_1 - .L_0)
	.align		4
.L_0:
        /*0004*/ 	.word	index@(triton_poi_fused_cat_83)
        /*0008*/ 	.word	0x0000002c


	//----- nvinfo : EIATTR_MIN_STACK_SIZE
	.align		4
.L_1:
        /*000c*/ 	.byte	0x04, 0x12
        /*000e*/ 	.short	(.L_3 - .L_2)
	.align		4
.L_2:
        /*0010*/ 	.word	index@(triton_poi_fused_cat_83)
        /*0014*/ 	.word	0x00000000


	//----- nvinfo : EIATTR_FRAME_SIZE
	.align		4
.L_3:
        /*0018*/ 	.byte	0x04, 0x11
        /*001a*/ 	.short	(.L_5 - .L_4)
	.align		4
.L_4:
        /*001c*/ 	.word	index@(triton_poi_fused_cat_83)
        /*0020*/ 	.word	0x00000000


	//----- nvinfo : EIATTR_MIN_STACK_SIZE
	.align		4
.L_5:
        /*0024*/ 	.byte	0x04, 0x12
        /*0026*/ 	.short	(.L_7 - .L_6)
	.align		4
.L_6:
        /*0028*/ 	.word	index@(triton_poi_fused_cat_83)
        /*002c*/ 	.word	0x00000000
.L_7:


//--------------------- .nv.info.triton_poi_fused_cat_83 --------------------------
	.section	.nv.info.triton_poi_fused_cat_83,"",@"SHT_CUDA_INFO"
	.sectionflags	@""
	.align	4


	//----- nvinfo : EIATTR_CUDA_API_VERSION
	.align		4
        /*0000*/ 	.byte	0x04, 0x37
        /*0002*/ 	.short	(.L_9 - .L_8)
.L_8:
        /*0004*/ 	.word	0x0000007c


	//----- nvinfo : EIATTR_KPARAM_INFO
	.align		4
.L_9:
        /*0008*/ 	.byte	0x04, 0x17
        /*000a*/ 	.short	(.L_11 - .L_10)
.L_10:
        /*000c*/ 	.word	0x00000000
        /*0010*/ 	.short	0x0009
        /*0012*/ 	.short	0x0048
        /*0014*/ 	.byte	0x00, 0xf0, 0x11, 0x00


	//----- nvinfo : EIATTR_KPARAM_INFO
	.align		4
.L_11:
        /*0018*/ 	.byte	0x04, 0x17
        /*001a*/ 	.short	(.L_13 - .L_12)
.L_12:
        /*001c*/ 	.word	0x00000000
        /*0020*/ 	.short	0x0008
        /*0022*/ 	.short	0x0040
        /*0024*/ 	.byte	0x00, 0xf4, 0x21, 0x00


	//----- nvinfo : EIATTR_KPARAM_INFO
	.align		4
.L_13:
        /*0028*/ 	.byte	0x04, 0x17
        /*002a*/ 	.short	(.L_15 - .L_14)
.L_14:
        /*002c*/ 	.word	0x00000000
        /*0030*/ 	.short	0x0007
        /*0032*/ 	.short	0x0038
        /*0034*/ 	.byte	0x00, 0xf4, 0x21, 0x00


	//----- nvinfo : EIATTR_KPARAM_INFO
	.align		4
.L_15:
        /*0038*/ 	.byte	0x04, 0x17
        /*003a*/ 	.short	(.L_17 - .L_16)
.L_16:
        /*003c*/ 	.word	0x00000000
        /*0040*/ 	.short	0x0006
        /*0042*/ 	.short	0x0030
        /*0044*/ 	.byte	0x00, 0xf4, 0x21, 0x00


	//----- nvinfo : EIATTR_KPARAM_INFO
	.align		4
.L_17:
        /*0048*/ 	.byte	0x04, 0x17
        /*004a*/ 	.short	(.L_19 - .L_18)
.L_18:
        /*004c*/ 	.word	0x00000000
        /*0050*/ 	.short	0x0005
        /*0052*/ 	.short	0x0028
        /*0054*/ 	.byte	0x00, 0xf4, 0x21, 0x00


	//----- nvinfo : EIATTR_KPARAM_INFO
	.align		4
.L_19:
        /*0058*/ 	.byte	0x04, 0x17
        /*005a*/ 	.short	(.L_21 - .L_20)
.L_20:
        /*005c*/ 	.word	0x00000000
        /*0060*/ 	.short	0x0004
        /*0062*/ 	.short	0x0020
        /*0064*/ 	.byte	0x00, 0xf4, 0x21, 0x00


	//----- nvinfo : EIATTR_KPARAM_INFO
	.align		4
.L_21:
        /*0068*/ 	.byte	0x04, 0x17
        /*006a*/ 	.short	(.L_23 - .L_22)
.L_22:
        /*006c*/ 	.word	0x00000000
        /*0070*/ 	.short	0x0003
        /*0072*/ 	.short	0x0018
        /*0074*/ 	.byte	0x00, 0xf4, 0x21, 0x00


	//----- nvinfo : EIATTR_KPARAM_INFO
	.align		4
.L_23:
        /*0078*/ 	.byte	0x04, 0x17
        /*007a*/ 	.short	(.L_25 - .L_24)
.L_24:
        /*007c*/ 	.word	0x00000000
        /*0080*/ 	.short	0x0002
        /*0082*/ 	.short	0x0010
        /*0084*/ 	.byte	0x00, 0xf4, 0x21, 0x00


	//----- nvinfo : EIATTR_KPARAM_INFO
	.align		4
.L_25:
        /*0088*/ 	.byte	0x04, 0x17
        /*008a*/ 	.short	(.L_27 - .L_26)
.L_26:
        /*008c*/ 	.word	0x00000000
        /*0090*/ 	.short	0x0001
        /*0092*/ 	.short	0x0008
        /*0094*/ 	.byte	0x00, 0xf4, 0x21, 0x00


	//----- nvinfo : EIATTR_KPARAM_INFO
	.align		4
.L_27:
        /*0098*/ 	.byte	0x04, 0x17
        /*009a*/ 	.short	(.L_29 - .L_28)
.L_28:
        /*009c*/ 	.word	0x00000000
        /*00a0*/ 	.short	0x0000
        /*00a2*/ 	.short	0x0000
        /*00a4*/ 	.byte	0x00, 0xf4, 0x21, 0x00


	//----- nvinfo : EIATTR_SPARSE_MMA_MASK
	.align		4
.L_29:
        /*00a8*/ 	.byte	0x03, 0x50
        /*00aa*/ 	.short	0x0000


	//----- nvinfo : EIATTR_MAXREG_COUNT
	.align		4
        /*00ac*/ 	.byte	0x03, 0x1b
        /*00ae*/ 	.short	0x00ff


	//----- nvinfo : EIATTR_EXIT_INSTR_OFFSETS
	.align		4
        /*00b0*/ 	.byte	0x04, 0x1c
        /*00b2*/ 	.short	(.L_31 - .L_30)


	//   ....[0]....
.L_30:
        /*00b4*/ 	.word	0x00001d70


	//----- nvinfo : EIATTR_REQNTID
	.align		4
.L_31:
        /*00b8*/ 	.byte	0x04, 0x10
        /*00ba*/ 	.short	(.L_33 - .L_32)
.L_32:
        /*00bc*/ 	.word	0x00000080
        /*00c0*/ 	.word	0x00000001
        /*00c4*/ 	.word	0x00000001


	//----- nvinfo : EIATTR_CBANK_PARAM_SIZE
	.align		4
.L_33:
        /*00c8*/ 	.byte	0x03, 0x19
        /*00ca*/ 	.short	0x004c


	//----- nvinfo : EIATTR_PARAM_CBANK
	.align		4
        /*00cc*/ 	.byte	0x04, 0x0a
        /*00ce*/ 	.short	(.L_35 - .L_34)
	.align		4
.L_34:
        /*00d0*/ 	.word	index@(.nv.constant0.triton_poi_fused_cat_83)
        /*00d4*/ 	.short	0x0210
        /*00d6*/ 	.short	0x004c


	//----- nvinfo : EIATTR_SW_WAR
	.align		4
.L_35:
        /*00d8*/ 	.byte	0x04, 0x36
        /*00da*/ 	.short	(.L_37 - .L_36)
.L_36:
        /*00dc*/ 	.word	0x00000008
.L_37:


//--------------------- .nv.callgraph             --------------------------
	.section	.nv.callgraph,"",@"SHT_CUDA_CALLGRAPH"
	.align	4
	.sectionentsize	8
	.align		4
        /*0000*/ 	.word	0x00000000
	.align		4
        /*0004*/ 	.word	0xffffffff
	.align		4
        /*0008*/ 	.word	0x00000000
	.align		4
        /*000c*/ 	.word	0xfffffffe
	.align		4
        /*0010*/ 	.word	0x00000000
	.align		4
        /*0014*/ 	.word	0xfffffffd
	.align		4
        /*0018*/ 	.word	0x00000000
	.align		4
        /*001c*/ 	.word	0xfffffffc


//--------------------- .text.triton_poi_fused_cat_83 --------------------------
	.section	.text.triton_poi_fused_cat_83,"ax",@progbits
	.align	128
        .global         triton_poi_fused_cat_83
        .type           triton_poi_fused_cat_83,@function
        .size           triton_poi_fused_cat_83,(.L_x_1 - triton_poi_fused_cat_83)
        .other          triton_poi_fused_cat_83,@"STO_CUDA_ENTRY STV_DEFAULT"
triton_poi_fused_cat_83:
.text.triton_poi_fused_cat_83:
[----:B------:R-:W-:Y:S01]  /*0000*/  LDC R1, c[0x0][0x28] ;  /* 0x00000a00ff017b82 */ /* 0x000fe20000000800 */
[----:B------:R-:W1:Y:S07]  /*0010*/  S2R R0, SR_TID.X ;  /* 0x0000000000007919 */ /* 0x000e6e0000002100 */
[----:B------:R-:W2:Y:S01]  /*0020*/  LDC.64 R12, c[0x0][0x218] ;  /* 0x00008600ff0c7b82 */ /* 0x000ea20000000a00 */
[----:B------:R-:W-:Y:S01]  /*0030*/  CS2R R14, SRZ ;  /* 0x00000000000e7805 */ /* 0x000fe2000001ff00 */
[----:B------:R-:W-:Y:S01]  /*0040*/  ULDC.64 UR4, c[0x0][0x208] ;  /* 0x0000820000047ab9 */ /* 0x000fe20000000a00 */
[----:B------:R-:W3:Y:S05]  /*0050*/  S2R R19, SR_CTAID.X ;  /* 0x0000000000137919 */ /* 0x000eea0000002500 */
[----:B------:R-:W4:Y:S01]  /*0060*/  LDC.64 R6, c[0x0][0x220] ;  /* 0x00008800ff067b82 */ /* 0x000f220000000a00 */
[----:B------:R-:W-:-:S02]  /*0070*/  CS2R R10, SRZ ;  /* 0x00000000000a7805 */ /* 0x000fc4000001ff00 */
[----:B------:R-:W-:Y:S01]  /*0080*/  CS2R R30, SRZ ;  /* 0x00000000001e7805 */ /* 0x000fe2000001ff00 */
[----:B------:R-:W-:Y:S01]  /*0090*/  ULDC.64 UR6, c[0x0][0x228] ;  /* 0x00008a0000067ab9 */ /* 0x000fe20000000a00 */
[----:B-1----:R-:W-:-:S05]  /*00a0*/  IMAD.SHL.U32 R0, R0, 0x4, RZ ;  /* 0x0000000400007824 */ /* 0x002fca00078e00ff */
[----:B------:R-:W-:-:S05]  /*00b0*/  LOP3.LUT R0, R0, 0x1fc, RZ, 0xc0, !PT ;  /* 0x000001fc00007812 */ /* 0x000fca00078ec0ff */
[----:B---3--:R-:W-:-:S05]  /*00c0*/  IMAD R5, R19, 0x400, R0 ;  /* 0x0000040013057824 */ /* 0x008fca00078e0200 */
[----:B------:R-:W-:-:S04]  /*00d0*/  SHF.R.S32.HI R24, RZ, 0x1f, R5 ;  /* 0x0000001fff187819 */ /* 0x000fc80000011405 */
[CC--:B------:R-:W-:Y:S02]  /*00e0*/  LEA.HI R0, R24.reuse, R5.reuse, RZ, 0xa ;  /* 0x0000000518007211 */ /* 0x0c0fe400078f50ff */
[----:B------:R-:W-:Y:S02]  /*00f0*/  LEA.HI R8, R24, R5, RZ, 0x5 ;  /* 0x0000000518087211 */ /* 0x000fe400078f28ff */
[----:B------:R-:W-:Y:S02]  /*0100*/  SHF.R.S32.HI R0, RZ, 0xa, R0 ;  /* 0x0000000aff007819 */ /* 0x000fe40000011400 */
[----:B------:R-:W-:Y:S02]  /*0110*/  SHF.R.S32.HI R9, RZ, 0x5, R8 ;  /* 0x00000005ff097819 */ /* 0x000fe40000011408 */
[----:B------:R-:W-:Y:S02]  /*0120*/  LEA.HI R2, R0, R0, RZ, 0x7 ;  /* 0x0000000000027211 */ /* 0x000fe400078f38ff */
[----:B------:R-:W-:-:S02]  /*0130*/  LOP3.LUT R8, R8, 0xffffffe0, RZ, 0xc0, !PT ;  /* 0xffffffe008087812 */ /* 0x000fc400078ec0ff */
[----:B------:R-:W-:Y:S02]  /*0140*/  LOP3.LUT R3, R2, 0xffffff80, RZ, 0xc0, !PT ;  /* 0xffffff8002037812 */ /* 0x000fe400078ec0ff */
[----:B------:R-:W-:-:S03]  /*0150*/  LEA.HI R2, R9, R9, RZ, 0x5 ;  /* 0x0000000909027211 */ /* 0x000fc600078f28ff */
[----:B------:R-:W-:Y:S01]  /*0160*/  IMAD.IADD R4, R0, 0x1, -R3 ;  /* 0x0000000100047824 */ /* 0x000fe200078e0a03 */
[----:B------:R-:W-:-:S04]  /*0170*/  LOP3.LUT R2, R2, 0xffffffe0, RZ, 0xc0, !PT ;  /* 0xffffffe002027812 */ /* 0x000fc800078ec0ff */
[----:B------:R-:W-:Y:S01]  /*0180*/  ISETP.GE.AND P0, PT, R4, 0x40, PT ;  /* 0x000000400400780c */ /* 0x000fe20003f06270 */
[----:B------:R-:W-:-:S04]  /*0190*/  IMAD.IADD R2, R9, 0x1, -R2 ;  /* 0x0000000109027824 */ /* 0x000fc800078e0a02 */
[----:B--2---:R-:W-:-:S08]  /*01a0*/  IMAD.WIDE R16, R2, 0x8, R12 ;  /* 0x0000000802107825 */ /* 0x004fd000078e020c */
[----:B------:R1:W2:Y:S01]  /*01b0*/  @!P0 LDG.E.EL.64 R14, desc[UR4][R16.64] ;  /* 0x00000004100e8981 */ /* 0x0002a2000c2e1b00 */
[----:B------:R-:W-:Y:S01]  /*01c0*/  IMAD.IADD R29, R5, 0x1, -R8 ;  /* 0x00000001051d7824 */ /* 0x000fe200078e0a08 */
[----:B------:R-:W-:-:S03]  /*01d0*/  CS2R R8, SRZ ;  /* 0x0000000000087805 */ /* 0x000fc6000001ff00 */
[----:B----4-:R-:W-:-:S05]  /*01e0*/  IMAD.WIDE R40, R29, 0x8, R6 ;  /* 0x000000081d287825 */ /* 0x010fca00078e0206 */
[----:B------:R-:W3:Y:S01]  /*01f0*/  @!P0 LDG.E.EL.128 R8, desc[UR4][R40.64] ;  /* 0x0000000428088981 */ /* 0x000ee2000c2e1d00 */
[----:B------:R-:W-:Y:S01]  /*0200*/  SHF.R.S32.HI R3, RZ, 0x15, R19 ;  /* 0x00000015ff037819 */ /* 0x000fe20000011413 */
[C---:B------:R-:W-:Y:S01]  /*0210*/  VIADD R22, R5.reuse, 0x2 ;  /* 0x0000000205167836 */ /* 0x040fe20000000000 */
[----:B------:R-:W-:Y:S01]  /*0220*/  CS2R R18, SRZ ;  /* 0x0000000000127805 */ /* 0x000fe2000001ff00 */
[----:B------:R-:W-:Y:S01]  /*0230*/  VIADD R25, R5, 0x200 ;  /* 0x0000020005197836 */ /* 0x000fe20000000000 */
[----:B------:R-:W-:-:S04]  /*0240*/  SGXT R3, R3, 0x1 ;  /* 0x000000010303781a */ /* 0x000fc80000000200 */
[C---:B------:R-:W-:Y:S02]  /*0250*/  LEA.HI R0, R3.reuse, R22, RZ, 0x5 ;  /* 0x0000001603007211 */ /* 0x040fe400078f28ff */
[----:B------:R-:W-:Y:S02]  /*0260*/  SHF.R.S32.HI R28, RZ, 0x1f, R25 ;  /* 0x0000001fff1c7819 */ /* 0x000fe40000011419 */
[----:B-1----:R-:W-:Y:S02]  /*0270*/  LOP3.LUT R17, R0, 0xffffffe0, RZ, 0xc0, !PT ;  /* 0xffffffe000117812 */ /* 0x002fe400078ec0ff */
[-C--:B------:R-:W-:Y:S02]  /*0280*/  LEA.HI R0, R28, R25.reuse, RZ, 0xa ;  /* 0x000000191c007211 */ /* 0x080fe400078f50ff */
[----:B------:R-:W-:Y:S01]  /*0290*/  LEA.HI R20, R3, R25, RZ, 0x5 ;  /* 0x0000001903147211 */ /* 0x000fe200078f28ff */
[----:B------:R-:W-:Y:S01]  /*02a0*/  IMAD.IADD R22, R22, 0x1, -R17 ;  /* 0x0000000116167824 */ /* 0x000fe200078e0a11 */
[----:B------:R-:W-:-:S02]  /*02b0*/  CS2R R16, SRZ ;  /* 0x0000000000107805 */ /* 0x000fc4000001ff00 */
[----:B------:R-:W-:Y:S01]  /*02c0*/  SHF.R.S32.HI R0, RZ, 0xa, R0 ;  /* 0x0000000aff007819 */ /* 0x000fe20000011400 */
[----:B------:R-:W-:-:S03]  /*02d0*/  IMAD.WIDE R6, R22, 0x8, R6 ;  /* 0x0000000816067825 */ /* 0x000fc600078e0206 */
[----:B------:R-:W-:Y:S02]  /*02e0*/  LEA.HI R3, R0, R0, RZ, 0x7 ;  /* 0x0000000000037211 */ /* 0x000fe400078f38ff */
[----:B------:R-:W4:Y:S01]  /*02f0*/  @!P0 LDG.E.EL.128 R16, desc[UR4][R6.64] ;  /* 0x0000000406108981 */ /* 0x000f22000c2e1d00 */
[----:B------:R-:W-:Y:S02]  /*0300*/  SHF.R.S32.HI R20, RZ, 0x5, R20 ;  /* 0x00000005ff147819 */ /* 0x000fe40000011414 */
[----:B------:R-:W-:Y:S02]  /*0310*/  LOP3.LUT R3, R3, 0xffffff80, RZ, 0xc0, !PT ;  /* 0xffffff8003037812 */ /* 0x000fe400078ec0ff */
[----:B------:R-:W-:-:S03]  /*0320*/  LEA.HI R21, R20, R20, RZ, 0x5 ;  /* 0x0000001414157211 */ /* 0x000fc600078f28ff */
[----:B------:R-:W-:Y:S01]  /*0330*/  IMAD.IADD R0, R0, 0x1, -R3 ;  /* 0x0000000100007824 */ /* 0x000fe200078e0a03 */
[----:B------:R-:W-:-:S04]  /*0340*/  LOP3.LUT R3, R21, 0xffffffe0, RZ, 0xc0, !PT ;  /* 0xffffffe015037812 */ /* 0x000fc800078ec0ff */
[----:B------:R-:W-:Y:S01]  /*0350*/  ISETP.GE.AND P1, PT, R0, 0x40, PT ;  /* 0x000000400000780c */ /* 0x000fe20003f26270 */
[----:B------:R-:W-:-:S04]  /*0360*/  IMAD.IADD R3, R20, 0x1, -R3 ;  /* 0x0000000114037824 */ /* 0x000fc800078e0a03 */
[----:B------:R-:W-:-:S08]  /*0370*/  IMAD.WIDE R12, R3, 0x8, R12 ;  /* 0x00000008030c7825 */ /* 0x000fd000078e020c */
[----:B------:R1:W5:Y:S02]  /*0380*/  @!P1 LDG.E.EL.64 R30, desc[UR4][R12.64] ;  /* 0x000000040c1e9981 */ /* 0x000364000c2e1b00 */
[----:B-1----:R-:W-:Y:S02]  /*0390*/  CS2R R12, SRZ ;  /* 0x00000000000c7805 */ /* 0x002fe4000001ff00 */
[----:B------:R-:W-:Y:S01]  /*03a0*/  LEA.HI R24, R24, R5, RZ, 0x11 ;  /* 0x0000000518187211 */ /* 0x000fe200078f88ff */
[----:B------:R-:W-:-:S03]  /*03b0*/  IMAD.SHL.U32 R35, R4, 0x100, RZ ;  /* 0x0000010004237824 */ /* 0x000fc600078e00ff */
[----:B------:R-:W-:-:S05]  /*03c0*/  SHF.R.S32.HI R23, RZ, 0x11, R24 ;  /* 0x00000011ff177819 */ /* 0x000fca0000011418 */
[----:B------:R-:W-:Y:S01]  /*03d0*/  IMAD.SHL.U32 R33, R23, 0x4000, RZ ;  /* 0x0000400017217824 */ /* 0x000fe200078e00ff */
[----:B--2---:R-:W-:Y:S02]  /*03e0*/  SEL R15, R15, RZ, !P0 ;  /* 0x000000ff0f0f7207 */ /* 0x004fe40004000000 */
[----:B------:R-:W-:Y:S02]  /*03f0*/  SEL R21, R14, RZ, !P0 ;  /* 0x000000ff0e157207 */ /* 0x000fe40004000000 */
[----:B------:R-:W-:-:S04]  /*0400*/  SHF.R.U32.HI R20, RZ, 0x1b, R15 ;  /* 0x0000001bff147819 */ /* 0x000fc8000001160f */
[----:B------:R-:W-:-:S04]  /*0410*/  LOP3.LUT R14, R20, 0x10, RZ, 0xc0, !PT ;  /* 0x00000010140e7812 */ /* 0x000fc800078ec0ff */
[----:B------:R-:W-:Y:S02]  /*0420*/  IADD3 R14, P2, R14, R21, RZ ;  /* 0x000000150e0e7210 */ /* 0x000fe40007f5e0ff */
[----:B---3--:R-:W-:-:S03]  /*0430*/  SEL R21, R9, RZ, !P0 ;  /* 0x000000ff09157207 */ /* 0x008fc60004000000 */
[----:B------:R-:W-:Y:S01]  /*0440*/  IMAD.X R27, RZ, RZ, R15, P2 ;  /* 0x000000ffff1b7224 */ /* 0x000fe200010e060f */
[----:B------:R-:W-:Y:S01]  /*0450*/  SEL R20, R8, RZ, !P0 ;  /* 0x000000ff08147207 */ /* 0x000fe20004000000 */
[----:B------:R-:W-:Y:S01]  /*0460*/  IMAD.SHL.U32 R26, R14, 0x40, RZ ;  /* 0x000000400e1a7824 */ /* 0x000fe200078e00ff */
[----:B------:R-:W-:Y:S02]  /*0470*/  SEL R10, R10, RZ, !P0 ;  /* 0x000000ff0a0a7207 */ /* 0x000fe40004000000 */
[----:B------:R-:W-:Y:S02]  /*0480*/  SHF.L.U64.HI R27, R14, 0x6, R27 ;  /* 0x000000060e1b7819 */ /* 0x000fe4000001021b */
[----:B------:R-:W-:Y:S02]  /*0490*/  CS2R R14, SRZ ;  /* 0x00000000000e7805 */ /* 0x000fe4000001ff00 */
[----:B------:R-:W-:Y:S02]  /*04a0*/  SHF.R.U32.HI R9, RZ, 0x19, R21 ;  /* 0x00000019ff097819 */ /* 0x000fe40000011615 */
[----:B------:R-:W-:-:S02]  /*04b0*/  SEL R11, R11, RZ, !P0 ;  /* 0x000000ff0b0b7207 */ /* 0x000fc40004000000 */
[----:B------:R-:W-:Y:S01]  /*04c0*/  LEA R8, P3, R20, UR6, 0x2 ;  /* 0x0000000614087c11 */ /* 0x000fe2000f8610ff */
[----:B------:R-:W2:Y:S01]  /*04d0*/  @!P1 LDG.E.EL.128 R12, desc[UR4][R40.64] ;  /* 0x00000004280c9981 */ /* 0x000ea2000c2e1d00 */
[----:B------:R-:W-:Y:S02]  /*04e0*/  LEA R37, P2, R10, UR6, 0x2 ;  /* 0x000000060a257c11 */ /* 0x000fe4000f8410ff */
[----:B------:R-:W-:Y:S02]  /*04f0*/  LOP3.LUT R9, R9, 0x40, RZ, 0xc0, !PT ;  /* 0x0000004009097812 */ /* 0x000fe400078ec0ff */
[----:B------:R-:W-:Y:S02]  /*0500*/  LEA.HI.X R20, R20, UR7, R21, 0x2, P3 ;  /* 0x0000000714147c11 */ /* 0x000fe400098f1415 */
[----:B------:R-:W-:Y:S02]  /*0510*/  LEA.HI.X R10, R10, UR7, R11, 0x2, P2 ;  /* 0x000000070a0a7c11 */ /* 0x000fe400090f140b */
[----:B------:R-:W-:-:S02]  /*0520*/  IADD3 R8, P2, P3, R26, R8, R9 ;  /* 0x000000081a087210 */ /* 0x000fc40007b5e009 */
[----:B------:R-:W-:Y:S02]  /*0530*/  SHF.R.U32.HI R36, RZ, 0x19, R11 ;  /* 0x00000019ff247819 */ /* 0x000fe4000001160b */
[----:B------:R-:W-:Y:S02]  /*0540*/  IADD3.X R9, R27, R20, RZ, P2, P3 ;  /* 0x000000141b097210 */ /* 0x000fe400017e64ff */
[----:B------:R-:W-:Y:S01]  /*0550*/  LOP3.LUT R36, R36, 0x40, RZ, 0xc0, !PT ;  /* 0x0000004024247812 */ /* 0x000fe200078ec0ff */
[----:B------:R-:W-:-:S03]  /*0560*/  IMAD.WIDE R8, R35, 0x4, R8 ;  /* 0x0000000423087825 */ /* 0x000fc600078e0208 */
[----:B------:R-:W-:-:S04]  /*0570*/  IADD3 R36, P4, P5, R26, R37, R36 ;  /* 0x000000251a247210 */ /* 0x000fc80007d9e024 */
[----:B------:R-:W-:Y:S01]  /*0580*/  IADD3.X R37, R27, R10, RZ, P4, P5 ;  /* 0x0000000a1b257210 */ /* 0x000fe200027ea4ff */
[----:B------:R-:W-:Y:S01]  /*0590*/  IMAD.WIDE R38, R33, 0x4, R8 ;  /* 0x0000000421267825 */ /* 0x000fe200078e0208 */
[----:B------:R-:W-:Y:S02]  /*05a0*/  CS2R R8, SRZ ;  /* 0x0000000000087805 */ /* 0x000fe4000001ff00 */
[----:B------:R-:W-:-:S06]  /*05b0*/  CS2R R10, SRZ ;  /* 0x00000000000a7805 */ /* 0x000fcc000001ff00 */
[----:B------:R1:W3:Y:S01]  /*05c0*/  @!P1 LDG.E.EL.128 R8, desc[UR4][R6.64] ;  /* 0x0000000406089981 */ /* 0x0002e2000c2e1d00 */
[----:B----4-:R-:W-:Y:S02]  /*05d0*/  SEL R32, R16, RZ, !P0 ;  /* 0x000000ff10207207 */ /* 0x010fe40004000000 */
[----:B------:R-:W-:Y:S02]  /*05e0*/  SEL R16, R18, RZ, !P0 ;  /* 0x000000ff12107207 */ /* 0x000fe40004000000 */
[----:B------:R-:W-:Y:S02]  /*05f0*/  SEL R17, R17, RZ, !P0 ;  /* 0x000000ff11117207 */ /* 0x000fe40004000000 */
[----:B------:R-:W-:-:S04]  /*0600*/  LEA R18, P2, R32, UR6, 0x2 ;  /* 0x0000000620127c11 */ /* 0x000fc8000f8410ff */
[--C-:B------:R-:W-:Y:S02]  /*0610*/  LEA.HI.X R32, R32, UR7, R17.reuse, 0x2, P2 ;  /* 0x0000000720207c11 */ /* 0x100fe400090f1411 */
[----:B------:R-:W-:Y:S02]  /*0620*/  SHF.R.U32.HI R17, RZ, 0x19, R17 ;  /* 0x00000019ff117819 */ /* 0x000fe40000011611 */
[----:B------:R-:W-:Y:S02]  /*0630*/  SEL R19, R19, RZ, !P0 ;  /* 0x000000ff13137207 */ /* 0x000fe40004000000 */
[----:B------:R-:W-:-:S04]  /*0640*/  LOP3.LUT R17, R17, 0x40, RZ, 0xc0, !PT ;  /* 0x0000004011117812 */ /* 0x000fc800078ec0ff */
[----:B------:R-:W-:Y:S02]  /*0650*/  IADD3 R18, P2, P3, R26, R18, R17 ;  /* 0x000000121a127210 */ /* 0x000fe40007b5e011 */
[--C-:B------:R-:W-:Y:S02]  /*0660*/  SHF.R.U32.HI R17, RZ, 0x19, R19.reuse ;  /* 0x00000019ff117819 */ /* 0x100fe40000011613 */
[C---:B------:R-:W-:Y:S02]  /*0670*/  LEA R34, P4, R16.reuse, UR6, 0x2 ;  /* 0x0000000610227c11 */ /* 0x040fe4000f8810ff */
[----:B------:R-:W-:Y:S02]  /*0680*/  LOP3.LUT R17, R17, 0x40, RZ, 0xc0, !PT ;  /* 0x0000004011117812 */ /* 0x000fe400078ec0ff */
[----:B-1----:R-:W-:Y:S02]  /*0690*/  LEA.HI.X R6, R16, UR7, R19, 0x2, P4 ;  /* 0x0000000710067c11 */ /* 0x002fe4000a0f1413 */
[----:B------:R-:W-:-:S02]  /*06a0*/  IADD3 R16, P4, P5, R26, R34, R17 ;  /* 0x000000221a107210 */ /* 0x000fc40007d9e011 */
[C---:B------:R-:W-:Y:S02]  /*06b0*/  IADD3.X R19, R27.reuse, R32, RZ, P2, P3 ;  /* 0x000000201b137210 */ /* 0x040fe400017e64ff */
[----:B------:R-:W-:Y:S01]  /*06c0*/  IADD3.X R17, R27, R6, RZ, P4, P5 ;  /* 0x000000061b117210 */ /* 0x000fe200027ea4ff */
[----:B------:R-:W-:Y:S01]  /*06d0*/  IMAD.WIDE R6, R35, 0x4, R18 ;  /* 0x0000000423067825 */ /* 0x000fe200078e0212 */
[----:B-----5:R-:W-:-:S03]  /*06e0*/  SEL R18, R31, RZ, !P1 ;  /* 0x000000ff1f127207 */ /* 0x020fc60004800000 */
[----:B------:R-:W-:Y:S01]  /*06f0*/  IMAD.WIDE R36, R35, 0x4, R36 ;  /* 0x0000000423247825 */ /* 0x000fe200078e0224 */
[----:B------:R-:W-:Y:S02]  /*0700*/  SHF.R.U32.HI R19, RZ, 0x1b, R18 ;  /* 0x0000001bff137819 */ /* 0x000fe40000011612 */
[----:B------:R-:W-:Y:S02]  /*0710*/  CS2R R20, SRZ ;  /* 0x0000000000147805 */ /* 0x000fe4000001ff00 */
[----:B------:R-:W-:Y:S01]  /*0720*/  SEL R32, R30, RZ, !P1 ;  /* 0x000000ff1e207207 */ /* 0x000fe20004800000 */
[----:B------:R-:W-:Y:S01]  /*0730*/  IMAD.WIDE R30, R33, 0x4, R6 ;  /* 0x00000004211e7825 */ /* 0x000fe200078e0206 */
[----:B------:R-:W-:-:S03]  /*0740*/  LOP3.LUT R7, R19, 0x10, RZ, 0xc0, !PT ;  /* 0x0000001013077812 */ /* 0x000fc600078ec0ff */
[----:B------:R-:W-:-:S04]  /*0750*/  IMAD.WIDE R36, R33, 0x4, R36 ;  /* 0x0000000421247825 */ /* 0x000fc800078e0224 */
[----:B------:R-:W-:Y:S01]  /*0760*/  IMAD.WIDE R16, R35, 0x4, R16 ;  /* 0x0000000423107825 */ /* 0x000fe200078e0210 */
[----:B------:R-:W-:Y:S01]  /*0770*/  IADD3 R34, P2, R7, R32, RZ ;  /* 0x0000002007227210 */ /* 0x000fe20007f5e0ff */
[----:B------:R-:W4:Y:S02]  /*0780*/  @!P0 LDG.E.EL R20, desc[UR4][R36.64] ;  /* 0x0000000424148981 */ /* 0x000f24000c2e1900 */
[----:B------:R-:W-:Y:S02]  /*0790*/  IMAD.WIDE R16, R33, 0x4, R16 ;  /* 0x0000000421107825 */ /* 0x000fe400078e0210 */
[----:B------:R-:W5:Y:S02]  /*07a0*/  @!P0 LDG.E.EL R21, desc[UR4][R38.64] ;  /* 0x0000000426158981 */ /* 0x000f64000c2e1900 */
[----:B------:R-:W-:Y:S02]  /*07b0*/  IMAD.MOV.U32 R6, RZ, RZ, RZ ;  /* 0x000000ffff067224 */ /* 0x000fe400078e00ff */
[----:B------:R-:W-:-:S04]  /*07c0*/  IMAD.MOV.U32 R7, RZ, RZ, RZ ;  /* 0x000000ffff077224 */ /* 0x000fc800078e00ff */
[----:B------:R1:W4:Y:S04]  /*07d0*/  @!P0 LDG.E.EL R6, desc[UR4][R30.64] ;  /* 0x000000041e068981 */ /* 0x000328000c2e1900 */
[----:B------:R2:W4:Y:S01]  /*07e0*/  @!P0 LDG.E.EL R7, desc[UR4][R16.64] ;  /* 0x0000000410078981 */ /* 0x000522000c2e1900 */
[----:B01----:R-:W-:-:S04]  /*07f0*/  LEA.HI R31, R28, R25, RZ, 0x11 ;  /* 0x000000191c1f7211 */ /* 0x003fc800078f88ff */
[----:B------:R-:W-:Y:S02]  /*0800*/  SHF.R.S32.HI R28, RZ, 0x11, R31 ;  /* 0x00000011ff1c7819 */ /* 0x000fe4000001141f */
[----:B--2---:R-:W-:Y:S02]  /*0810*/  SEL R19, R13, RZ, !P1 ;  /* 0x000000ff0d137207 */ /* 0x004fe40004800000 */
[----:B------:R-:W-:Y:S02]  /*0820*/  SEL R36, R12, RZ, !P1 ;  /* 0x000000ff0c247207 */ /* 0x000fe40004800000 */
[----:B------:R-:W-:Y:S01]  /*0830*/  SHF.R.U32.HI R33, RZ, 0x19, R19 ;  /* 0x00000019ff217819 */ /* 0x000fe20000011613 */
[----:B------:R-:W-:Y:S01]  /*0840*/  IMAD.X R13, RZ, RZ, R18, P2 ;  /* 0x000000ffff0d7224 */ /* 0x000fe200010e0612 */
[----:B------:R-:W-:Y:S01]  /*0850*/  LEA R32, P2, R36, UR6, 0x2 ;  /* 0x0000000624207c11 */ /* 0x000fe2000f8410ff */
[----:B------:R-:W-:Y:S01]  /*0860*/  IMAD.SHL.U32 R12, R34, 0x40, RZ ;  /* 0x00000040220c7824 */ /* 0x000fe200078e00ff */
[----:B------:R-:W-:-:S02]  /*0870*/  LOP3.LUT R33, R33, 0x40, RZ, 0xc0, !PT ;  /* 0x0000004021217812 */ /* 0x000fc400078ec0ff */
[----:B------:R-:W-:Y:S02]  /*0880*/  SEL R18, R14, RZ, !P1 ;  /* 0x000000ff0e127207 */ /* 0x000fe40004800000 */
[----:B------:R-:W-:Y:S02]  /*0890*/  LEA.HI.X R14, R36, UR7, R19, 0x2, P2 ;  /* 0x00000007240e7c11 */ /* 0x000fe400090f1413 */
[----:B------:R-:W-:Y:S02]  /*08a0*/  SHF.L.U64.HI R13, R34, 0x6, R13 ;  /* 0x00000006220d7819 */ /* 0x000fe4000001020d */
[----:B------:R-:W-:Y:S02]  /*08b0*/  IADD3 R32, P2, P3, R12, R32, R33 ;  /* 0x000000200c207210 */ /* 0x000fe40007b5e021 */
[----:B------:R-:W-:Y:S01]  /*08c0*/  SEL R35, R15, RZ, !P1 ;  /* 0x000000ff0f237207 */ /* 0x000fe20004800000 */
[----:B------:R-:W-:Y:S01]  /*08d0*/  IMAD.SHL.U32 R15, R0, 0x100, RZ ;  /* 0x00000100000f7824 */ /* 0x000fe200078e00ff */
[----:B------:R-:W-:-:S02]  /*08e0*/  IADD3.X R33, R13, R14, RZ, P2, P3 ;  /* 0x0000000e0d217210 */ /* 0x000fc400017e64ff */
[----:B------:R-:W-:Y:S01]  /*08f0*/  SHF.R.U32.HI R17, RZ, 0x19, R35 ;  /* 0x00000019ff117819 */ /* 0x000fe20000011623 */
[----:B------:R-:W-:Y:S01]  /*0900*/  IMAD.SHL.U32 R14, R28, 0x4000, RZ ;  /* 0x000040001c0e7824 */ /* 0x000fe200078e00ff */
[C---:B------:R-:W-:Y:S01]  /*0910*/  LEA R19, P4, R18.reuse, UR6, 0x2 ;  /* 0x0000000612137c11 */ /* 0x040fe2000f8810ff */
[----:B------:R-:W-:Y:S01]  /*0920*/  IMAD.WIDE R32, R15, 0x4, R32 ;  /* 0x000000040f207825 */ /* 0x000fe200078e0220 */
[----:B------:R-:W-:Y:S02]  /*0930*/  LOP3.LUT R17, R17, 0x40, RZ, 0xc0, !PT ;  /* 0x0000004011117812 */ /* 0x000fe400078ec0ff */
[----:B------:R-:W-:Y:S02]  /*0940*/  LEA.HI.X R18, R18, UR7, R35, 0x2, P4 ;  /* 0x0000000712127c11 */ /* 0x000fe4000a0f1423 */
[----:B---3--:R-:W-:Y:S01]  /*0950*/  SEL R37, R9, RZ, !P1 ;  /* 0x000000ff09257207 */ /* 0x008fe20004800000 */
[----:B------:R-:W-:Y:S01]  /*0960*/  IMAD.WIDE R34, R14, 0x4, R32 ;  /* 0x000000040e227825 */ /* 0x000fe200078e0220 */
[----:B------:R-:W-:-:S02]  /*0970*/  IADD3 R16, P2, P3, R12, R19, R17 ;  /* 0x000000130c107210 */ /* 0x000fc40007b5e011 */
[----:B------:R-:W-:Y:S02]  /*0980*/  SEL R30, R8, RZ, !P1 ;  /* 0x000000ff081e7207 */ /* 0x000fe40004800000 */
[----:B------:R-:W-:Y:S02]  /*0990*/  SHF.R.U32.HI R33, RZ, 0x19, R37 ;  /* 0x00000019ff217819 */ /* 0x000fe40000011625 */
[----:B------:R-:W-:Y:S02]  /*09a0*/  IADD3.X R17, R13, R18, RZ, P2, P3 ;  /* 0x000000120d117210 */ /* 0x000fe400017e64ff */
[C---:B------:R-:W-:Y:S02]  /*09b0*/  LEA R18, P2, R30.reuse, UR6, 0x2 ;  /* 0x000000061e127c11 */ /* 0x040fe4000f8410ff */
[----:B------:R-:W-:Y:S01]  /*09c0*/  LOP3.LUT R33, R33, 0x40, RZ, 0xc0, !PT ;  /* 0x0000004021217812 */ /* 0x000fe200078ec0ff */
[----:B------:R-:W-:Y:S01]  /*09d0*/  IMAD.WIDE R8, R15, 0x4, R16 ;  /* 0x000000040f087825 */ /* 0x000fe200078e0210 */
[----:B------:R-:W-:-:S02]  /*09e0*/  LEA.HI.X R30, R30, UR7, R37, 0x2, P2 ;  /* 0x000000071e1e7c11 */ /* 0x000fc400090f1425 */
[----:B------:R-:W-:Y:S02]  /*09f0*/  IADD3 R16, P2, P3, R12, R18, R33 ;  /* 0x000000120c107210 */ /* 0x000fe40007b5e021 */
[----:B------:R-:W0:Y:S02]  /*0a00*/  LDC.64 R32, c[0x0][0x230] ;  /* 0x00008c00ff207b82 */ /* 0x000e240000000a00 */
[----:B------:R-:W-:Y:S02]  /*0a10*/  IADD3.X R17, R13, R30, RZ, P2, P3 ;  /* 0x0000001e0d117210 */ /* 0x000fe400017e64ff */
[----:B------:R-:W-:Y:S01]  /*0a20*/  SEL R10, R10, RZ, !P1 ;  /* 0x000000ff0a0a7207 */ /* 0x000fe20004800000 */
[----:B------:R-:W-:Y:S02]  /*0a30*/  IMAD.MOV.U32 R18, RZ, RZ, RZ ;  /* 0x000000ffff127224 */ /* 0x000fe400078e00ff */
[----:B------:R-:W-:Y:S01]  /*0a40*/  IMAD.WIDE R16, R15, 0x4, R16 ;  /* 0x000000040f107825 */ /* 0x000fe200078e0210 */
[----:B------:R-:W-:-:S02]  /*0a50*/  SEL R11, R11, RZ, !P1 ;  /* 0x000000ff0b0b7207 */ /* 0x000fc40004800000 */
[----:B------:R-:W-:Y:S01]  /*0a60*/  LEA R36, P2, R10, UR6, 0x2 ;  /* 0x000000060a247c11 */ /* 0x000fe2000f8410ff */
[----:B------:R-:W-:Y:S02]  /*0a70*/  IMAD.MOV.U32 R19, RZ, RZ, RZ ;  /* 0x000000ffff137224 */ /* 0x000fe400078e00ff */
[----:B------:R-:W-:Y:S01]  /*0a80*/  IMAD.WIDE R8, R14, 0x4, R8 ;  /* 0x000000040e087825 */ /* 0x000fe200078e0208 */
[----:B------:R-:W-:-:S03]  /*0a90*/  SHF.R.U32.HI R37, RZ, 0x19, R11 ;  /* 0x00000019ff257819 */ /* 0x000fc6000001160b */
[----:B------:R-:W-:Y:S01]  /*0aa0*/  IMAD.WIDE R38, R14, 0x4, R16 ;  /* 0x000000040e267825 */ /* 0x000fe200078e0210 */
[----:B------:R1:W2:Y:S01]  /*0ab0*/  @!P1 LDG.E.EL R18, desc[UR4][R8.64] ;  /* 0x0000000408129981 */ /* 0x0002a2000c2e1900 */
[----:B------:R-:W-:Y:S02]  /*0ac0*/  LEA.HI.X R16, R10, UR7, R11, 0x2, P2 ;  /* 0x000000070a107c11 */ /* 0x000fe400090f140b */
[----:B------:R-:W-:Y:S01]  /*0ad0*/  CS2R R10, SRZ ;  /* 0x00000000000a7805 */ /* 0x000fe2000001ff00 */
[----:B------:R0:W3:Y:S01]  /*0ae0*/  @!P1 LDG.E.EL R19, desc[UR4][R34.64] ;  /* 0x0000000422139981 */ /* 0x0000e2000c2e1900 */
[----:B-1----:R-:W-:Y:S01]  /*0af0*/  CS2R R8, SRZ ;  /* 0x0000000000087805 */ /* 0x002fe2000001ff00 */
[----:B0-----:R-:W-:-:S05]  /*0b00*/  IMAD.WIDE R34, R29, 0x8, R32 ;  /* 0x000000081d227825 */ /* 0x001fca00078e0220 */
[----:B------:R-:W2:Y:S01]  /*0b10*/  @!P0 LDG.E.EL.128 R8, desc[UR4][R34.64] ;  /* 0x0000000422088981 */ /* 0x000ea2000c2e1d00 */
[----:B------:R-:W-:-:S04]  /*0b20*/  LOP3.LUT R37, R37, 0x40, RZ, 0xc0, !PT ;  /* 0x0000004025257812 */ /* 0x000fc800078ec0ff */
[----:B------:R-:W-:-:S04]  /*0b30*/  IADD3 R36, P2, P3, R12, R36, R37 ;  /* 0x000000240c247210 */ /* 0x000fc80007b5e025 */
[----:B------:R-:W-:-:S03]  /*0b40*/  IADD3.X R37, R13, R16, RZ, P2, P3 ;  /* 0x000000100d257210 */ /* 0x000fc600017e64ff */
[----:B------:R-:W-:-:S04]  /*0b50*/  IMAD.WIDE R36, R15, 0x4, R36 ;  /* 0x000000040f247825 */ /* 0x000fc800078e0224 */
[----:B------:R-:W-:Y:S02]  /*0b60*/  IMAD.MOV.U32 R16, RZ, RZ, RZ ;  /* 0x000000ffff107224 */ /* 0x000fe400078e00ff */
[----:B------:R-:W-:Y:S01]  /*0b70*/  IMAD.WIDE R14, R14, 0x4, R36 ;  /* 0x000000040e0e7825 */ /* 0x000fe200078e0224 */
[----:B------:R-:W-:-:S04]  /*0b80*/  SHF.R.S32.HI R36, RZ, 0x1f, R5 ;  /* 0x0000001fff247819 */ /* 0x000fc80000011405 */
[----:B------:R-:W-:Y:S01]  /*0b90*/  LEA.HI R36, R36, R5, RZ, 0x11 ;  /* 0x0000000524247211 */ /* 0x000fe200078f88ff */
[----:B------:R0:W3:Y:S01]  /*0ba0*/  @!P1 LDG.E.EL R16, desc[UR4][R14.64] ;  /* 0x000000040e109981 */ /* 0x0000e2000c2e1900 */
[----:B------:R-:W-:-:S04]  /*0bb0*/  IMAD.WIDE R32, R22, 0x8, R32 ;  /* 0x0000000816207825 */ /* 0x000fc800078e0220 */
[----:B0-----:R-:W-:Y:S01]  /*0bc0*/  IMAD.MOV.U32 R14, RZ, RZ, RZ ;  /* 0x000000ffff0e7224 */ /* 0x001fe200078e00ff */
[----:B--2---:R-:W-:Y:S02]  /*0bd0*/  SEL R29, R9, RZ, !P0 ;  /* 0x000000ff091d7207 */ /* 0x004fe40004000000 */
[----:B------:R-:W-:Y:S02]  /*0be0*/  SEL R30, R8, RZ, !P0 ;  /* 0x000000ff081e7207 */ /* 0x000fe40004000000 */
[----:B------:R-:W-:Y:S02]  /*0bf0*/  SHF.R.U32.HI R9, RZ, 0x19, R29 ;  /* 0x00000019ff097819 */ /* 0x000fe4000001161d */
[----:B------:R-:W-:Y:S02]  /*0c00*/  LEA R8, P2, R30, UR6, 0x2 ;  /* 0x000000061e087c11 */ /* 0x000fe4000f8410ff */
[----:B------:R-:W-:Y:S02]  /*0c10*/  LOP3.LUT R9, R9, 0x40, RZ, 0xc0, !PT ;  /* 0x0000004009097812 */ /* 0x000fe400078ec0ff */
[----:B------:R-:W-:-:S02]  /*0c20*/  SEL R15, R11, RZ, !P0 ;  /* 0x000000ff0b0f7207 */ /* 0x000fc40004000000 */
[----:B------:R-:W-:Y:S02]  /*0c30*/  LEA.HI.X R30, R30, UR7, R29, 0x2, P2 ;  /* 0x000000071e1e7c11 */ /* 0x000fe400090f141d */
[----:B------:R-:W-:Y:S02]  /*0c40*/  IADD3 R8, P2, P3, R26, R8, R9 ;  /* 0x000000081a087210 */ /* 0x000fe40007b5e009 */
[----:B------:R-:W-:Y:S02]  /*0c50*/  SHF.R.S32.HI R29, RZ, 0x11, R36 ;  /* 0x00000011ff1d7819 */ /* 0x000fe40000011424 */
[----:B------:R-:W-:Y:S02]  /*0c60*/  SEL R36, R10, RZ, !P0 ;  /* 0x000000ff0a247207 */ /* 0x000fe40004000000 */
[----:B------:R-:W-:Y:S02]  /*0c70*/  SHF.R.U32.HI R11, RZ, 0x19, R15 ;  /* 0x00000019ff0b7819 */ /* 0x000fe4000001160f */
[----:B------:R-:W-:-:S02]  /*0c80*/  IADD3.X R9, R27, R30, RZ, P2, P3 ;  /* 0x0000001e1b097210 */ /* 0x000fc400017e64ff */
[----:B------:R-:W-:Y:S02]  /*0c90*/  LEA R10, P2, R36, UR6, 0x2 ;  /* 0x00000006240a7c11 */ /* 0x000fe4000f8410ff */
[----:B------:R-:W-:Y:S01]  /*0ca0*/  LOP3.LUT R11, R11, 0x40, RZ, 0xc0, !PT ;  /* 0x000000400b0b7812 */ /* 0x000fe200078ec0ff */
[----:B------:R-:W-:Y:S01]  /*0cb0*/  IMAD.SHL.U32 R30, R4, 0x100, RZ ;  /* 0x00000100041e7824 */ /* 0x000fe200078e00ff */
[----:B------:R-:W-:Y:S02]  /*0cc0*/  LEA.HI.X R36, R36, UR7, R15, 0x2, P2 ;  /* 0x0000000724247c11 */ /* 0x000fe400090f140f */
[----:B------:R-:W-:Y:S01]  /*0cd0*/  IADD3 R10, P2, P3, R26, R10, R11 ;  /* 0x0000000a1a0a7210 */ /* 0x000fe20007b5e00b */
[----:B------:R-:W-:-:S03]  /*0ce0*/  IMAD.WIDE R8, R30, 0x4, R8 ;  /* 0x000000041e087825 */ /* 0x000fc600078e0208 */
[----:B------:R-:W-:Y:S01]  /*0cf0*/  IADD3.X R11, R27, R36, RZ, P2, P3 ;  /* 0x000000241b0b7210 */ /* 0x000fe200017e64ff */
[----:B------:R-:W-:Y:S02]  /*0d00*/  IMAD.SHL.U32 R29, R29, 0x4000, RZ ;  /* 0x000040001d1d7824 */ /* 0x000fe400078e00ff */
[----:B------:R-:W-:-:S04]  /*0d10*/  IMAD.WIDE R10, R30, 0x4, R10 ;  /* 0x000000041e0a7825 */ /* 0x000fc800078e020a */
[----:B------:R-:W-:-:S04]  /*0d20*/  IMAD.WIDE R8, R29, 0x4, R8 ;  /* 0x000000041d087825 */ /* 0x000fc800078e0208 */
[----:B------:R-:W-:Y:S01]  /*0d30*/  IMAD.WIDE R36, R29, 0x4, R10 ;  /* 0x000000041d247825 */ /* 0x000fe200078e020a */
[----:B------:R0:W2:Y:S01]  /*0d40*/  @!P0 LDG.E.EL R14, desc[UR4][R8.64] ;  /* 0x00000004080e8981 */ /* 0x0000a2000c2e1900 */
[----:B------:R-:W-:Y:S02]  /*0d50*/  CS2R R10, SRZ ;  /* 0x00000000000a7805 */ /* 0x000fe4000001ff00 */
[----:B0-----:R-:W-:-:S06]  /*0d60*/  CS2R R8, SRZ ;  /* 0x0000000000087805 */ /* 0x001fcc000001ff00 */
[----:B------:R-:W2:Y:S01]  /*0d70*/  @!P0 LDG.E.EL.128 R8, desc[UR4][R32.64] ;  /* 0x0000000420088981 */ /* 0x000ea2000c2e1d00 */
[----:B------:R-:W-:Y:S01]  /*0d80*/  IMAD.U32 R28, R28, 0x10000, RZ ;  /* 0x000100001c1c7824 */ /* 0x000fe200078e00ff */
[----:B------:R-:W-:-:S04]  /*0d90*/  LOP3.LUT R22, R31, 0xfffe0000, RZ, 0xc0, !PT ;  /* 0xfffe00001f167812 */ /* 0x000fc800078ec0ff */
[----:B------:R-:W-:Y:S01]  /*0da0*/  IADD3 R22, R28, R25, -R22 ;  /* 0x000000191c167210 */ /* 0x000fe20007ffe816 */
[----:B------:R-:W-:-:S06]  /*0db0*/  IMAD.MOV.U32 R15, RZ, RZ, RZ ;  /* 0x000000ffff0f7224 */ /* 0x000fcc00078e00ff */
[----:B------:R0:W3:Y:S01]  /*0dc0*/  @!P0 LDG.E.EL R15, desc[UR4][R36.64] ;  /* 0x00000004240f8981 */ /* 0x0000e2000c2e1900 */
[----:B--2---:R-:W-:Y:S02]  /*0dd0*/  SEL R28, R8, RZ, !P0 ;  /* 0x000000ff081c7207 */ /* 0x004fe40004000000 */
[----:B------:R-:W-:Y:S02]  /*0de0*/  SEL R9, R9, RZ, !P0 ;  /* 0x000000ff09097207 */ /* 0x000fe40004000000 */
[----:B------:R-:W-:-:S04]  /*0df0*/  LEA R8, P2, R28, UR6, 0x2 ;  /* 0x000000061c087c11 */ /* 0x000fc8000f8410ff */
[--C-:B------:R-:W-:Y:S02]  /*0e00*/  LEA.HI.X R28, R28, UR7, R9.reuse, 0x2, P2 ;  /* 0x000000071c1c7c11 */ /* 0x100fe400090f1409 */
[----:B------:R-:W-:-:S04]  /*0e10*/  SHF.R.U32.HI R9, RZ, 0x19, R9 ;  /* 0x00000019ff097819 */ /* 0x000fc80000011609 */
[----:B------:R-:W-:Y:S02]  /*0e20*/  LOP3.LUT R9, R9, 0x40, RZ, 0xc0, !PT ;  /* 0x0000004009097812 */ /* 0x000fe400078ec0ff */
[----:B------:R-:W-:Y:S02]  /*0e30*/  SEL R31, R11, RZ, !P0 ;  /* 0x000000ff0b1f7207 */ /* 0x000fe40004000000 */
[----:B------:R-:W-:Y:S02]  /*0e40*/  IADD3 R8, P2, P3, R26, R8, R9 ;  /* 0x000000081a087210 */ /* 0x000fe40007b5e009 */
[----:B------:R-:W-:Y:S02]  /*0e50*/  SEL R10, R10, RZ, !P0 ;  /* 0x000000ff0a0a7207 */ /* 0x000fe40004000000 */
[----:B------:R-:W-:Y:S02]  /*0e60*/  IADD3.X R9, R27, R28, RZ, P2, P3 ;  /* 0x0000001c1b097210 */ /* 0x000fe400017e64ff */
[----:B------:R-:W-:-:S02]  /*0e70*/  SHF.R.U32.HI R28, RZ, 0x19, R31 ;  /* 0x00000019ff1c7819 */ /* 0x000fc4000001161f */
[----:B------:R-:W-:Y:S02]  /*0e80*/  LEA R11, P4, R10, UR6, 0x2 ;  /* 0x000000060a0b7c11 */ /* 0x000fe4000f8810ff */
[----:B------:R-:W-:Y:S01]  /*0e90*/  LOP3.LUT R28, R28, 0x40, RZ, 0xc0, !PT ;  /* 0x000000401c1c7812 */ /* 0x000fe200078ec0ff */
[----:B------:R-:W-:Y:S01]  /*0ea0*/  IMAD.WIDE R8, R30, 0x4, R8 ;  /* 0x000000041e087825 */ /* 0x000fe200078e0208 */
[----:B------:R-:W-:Y:S02]  /*0eb0*/  LEA.HI.X R10, R10, UR7, R31, 0x2, P4 ;  /* 0x000000070a0a7c11 */ /* 0x000fe4000a0f141f */
[----:B------:R-:W-:Y:S01]  /*0ec0*/  IADD3 R26, P2, P3, R26, R11, R28 ;  /* 0x0000000b1a1a7210 */ /* 0x000fe20007b5e01c */
[----:B0-----:R-:W-:-:S03]  /*0ed0*/  IMAD.WIDE R36, R29, 0x4, R8 ;  /* 0x000000041d247825 */ /* 0x001fc600078e0208 */
[----:B------:R-:W-:Y:S02]  /*0ee0*/  IADD3.X R27, R27, R10, RZ, P2, P3 ;  /* 0x0000000a1b1b7210 */ /* 0x000fe400017e64ff */
[----:B------:R-:W-:Y:S02]  /*0ef0*/  CS2R R8, SRZ ;  /* 0x0000000000087805 */ /* 0x000fe4000001ff00 */
[----:B------:R-:W-:-:S06]  /*0f00*/  CS2R R10, SRZ ;  /* 0x00000000000a7805 */ /* 0x000fcc000001ff00 */
[----:B------:R0:W2:Y:S01]  /*0f10*/  @!P1 LDG.E.EL.128 R8, desc[UR4][R34.64] ;  /* 0x0000000422089981 */ /* 0x0000a2000c2e1d00 */
[----:B------:R-:W-:-:S04]  /*0f20*/  IMAD.WIDE R30, R30, 0x4, R26 ;  /* 0x000000041e1e7825 */ /* 0x000fc800078e021a */
[----:B------:R-:W-:Y:S02]  /*0f30*/  IMAD.MOV.U32 R28, RZ, RZ, RZ ;  /* 0x000000ffff1c7224 */ /* 0x000fe400078e00ff */
[----:B------:R-:W-:-:S04]  /*0f40*/  IMAD.WIDE R30, R29, 0x4, R30 ;  /* 0x000000041d1e7825 */ /* 0x000fc800078e021e */
[----:B------:R-:W3:Y:S01]  /*0f50*/  @!P0 LDG.E.EL R28, desc[UR4][R36.64] ;  /* 0x00000004241c8981 */ /* 0x000ee2000c2e1900 */
[----:B------:R-:W-:-:S06]  /*0f60*/  IMAD.MOV.U32 R29, RZ, RZ, RZ ;  /* 0x000000ffff1d7224 */ /* 0x000fcc00078e00ff */
[----:B------:R1:W3:Y:S01]  /*0f70*/  @!P0 LDG.E.EL R29, desc[UR4][R30.64] ;  /* 0x000000041e1d8981 */ /* 0x0002e2000c2e1900 */
[----:B0-----:R-:W-:Y:S02]  /*0f80*/  IMAD.SHL.U32 R35, R0, 0x100, RZ ;  /* 0x0000010000237824 */ /* 0x001fe400078e00ff */
[----:B-1----:R-:W-:Y:S01]  /*0f90*/  IMAD.MOV.U32 R30, RZ, RZ, RZ ;  /* 0x000000ffff1e7224 */ /* 0x002fe200078e00ff */
[----:B--2---:R-:W-:Y:S02]  /*0fa0*/  SEL R27, R9, RZ, !P1 ;  /* 0x000000ff091b7207 */ /* 0x004fe40004800000 */
[----:B------:R-:W-:Y:S02]  /*0fb0*/  SEL R26, R8, RZ, !P1 ;  /* 0x000000ff081a7207 */ /* 0x000fe40004800000 */
[----:B------:R-:W-:Y:S02]  /*0fc0*/  SHF.R.U32.HI R9, RZ, 0x19, R27 ;  /* 0x00000019ff097819 */ /* 0x000fe4000001161b */
[----:B------:R-:W-:-:S02]  /*0fd0*/  LEA R8, P2, R26, UR6, 0x2 ;  /* 0x000000061a087c11 */ /* 0x000fc4000f8410ff */
[----:B------:R-:W-:Y:S02]  /*0fe0*/  LOP3.LUT R9, R9, 0x40, RZ, 0xc0, !PT ;  /* 0x0000004009097812 */ /* 0x000fe400078ec0ff */
[----:B------:R-:W-:Y:S01]  /*0ff0*/  LEA.HI.X R36, R26, UR7, R27, 0x2, P2 ;  /* 0x000000071a247c11 */ /* 0x000fe200090f141b */
[----:B------:R-:W-:Y:S01]  /*1000*/  VIADD R26, R5, 0x200 ;  /* 0x00000200051a7836 */ /* 0x000fe20000000000 */
[----:B------:R-:W-:Y:S02]  /*1010*/  IADD3 R8, P2, P3, R12, R8, R9 ;  /* 0x000000080c087210 */ /* 0x000fe40007b5e009 */
[----:B------:R-:W-:Y:S02]  /*1020*/  SHF.R.S32.HI R9, RZ, 0x1f, R25 ;  /* 0x0000001fff097819 */ /* 0x000fe40000011419 */
[----:B------:R-:W-:Y:S02]  /*1030*/  SEL R31, R11, RZ, !P1 ;  /* 0x000000ff0b1f7207 */ /* 0x000fe40004800000 */
[----:B------:R-:W-:-:S02]  /*1040*/  LEA.HI R27, R9, R25, RZ, 0xa ;  /* 0x00000019091b7211 */ /* 0x000fc400078f50ff */
[----:B------:R-:W-:Y:S02]  /*1050*/  LEA.HI R25, R9, R26, RZ, 0x11 ;  /* 0x0000001a09197211 */ /* 0x000fe400078f88ff */
[----:B------:R-:W-:Y:S02]  /*1060*/  IADD3.X R9, R13, R36, RZ, P2, P3 ;  /* 0x000000240d097210 */ /* 0x000fe400017e64ff */
[----:B------:R-:W-:Y:S02]  /*1070*/  SEL R36, R10, RZ, !P1 ;  /* 0x000000ff0a247207 */ /* 0x000fe40004800000 */
[----:B------:R-:W-:Y:S02]  /*1080*/  SHF.R.U32.HI R11, RZ, 0x19, R31 ;  /* 0x00000019ff0b7819 */ /* 0x000fe4000001161f */
[----:B------:R-:W-:Y:S02]  /*1090*/  LEA R10, P2, R36, UR6, 0x2 ;  /* 0x00000006240a7c11 */ /* 0x000fe4000f8410ff */
[----:B------:R-:W-:-:S02]  /*10a0*/  LOP3.LUT R11, R11, 0x40, RZ, 0xc0, !PT ;  /* 0x000000400b0b7812 */ /* 0x000fc400078ec0ff */
[----:B------:R-:W-:Y:S02]  /*10b0*/  LEA.HI.X R36, R36, UR7, R31, 0x2, P2 ;  /* 0x0000000724247c11 */ /* 0x000fe400090f141f */
[----:B------:R-:W-:Y:S02]  /*10c0*/  IADD3 R10, P2, P3, R12, R10, R11 ;  /* 0x0000000a0c0a7210 */ /* 0x000fe40007b5e00b */
[----:B------:R-:W-:Y:S01]  /*10d0*/  SHF.R.S32.HI R25, RZ, 0x11, R25 ;  /* 0x00000011ff197819 */ /* 0x000fe20000011419 */
[----:B------:R-:W-:Y:S01]  /*10e0*/  IMAD.WIDE R8, R35, 0x4, R8 ;  /* 0x0000000423087825 */ /* 0x000fe200078e0208 */
[----:B------:R-:W-:-:S03]  /*10f0*/  IADD3.X R11, R13, R36, RZ, P2, P3 ;  /* 0x000000240d0b7210 */ /* 0x000fc600017e64ff */
        /* <DEDUP_REMOVED lines=8> */
[----:B------:R-:W-:Y:S01]  /*1180*/  IMAD.MOV.U32 R17, RZ, RZ, RZ ;  /* 0x000000ffff117224 */ /* 0x000fe200078e00ff */
[----:B------:R-:W-:Y:S01]  /*1190*/  LOP3.LUT R24, R24, 0xfffe0000, RZ, 0xc0, !PT ;  /* 0xfffe000018187812 */ /* 0x000fe200078ec0ff */
[----:B------:R-:W-:-:S04]  /*11a0*/  IMAD.U32 R23, R23, 0x10000, RZ ;  /* 0x0001000017177824 */ /* 0x000fc800078e00ff */
[----:B------:R2:W3:Y:S01]  /*11b0*/  @!P1 LDG.E.EL R17, desc[UR4][R38.64] ;  /* 0x0000000426119981 */ /* 0x0004e2000c2e1900 */
[----:B------:R-:W-:Y:S01]  /*11c0*/  IADD3 R23, R23, R5, -R24 ;  /* 0x0000000517177210 */ /* 0x000fe20007ffe818 */
[----:B------:R-:W-:-:S06]  /*11d0*/  IMAD.MOV.U32 R31, RZ, RZ, RZ ;  /* 0x000000ffff1f7224 */ /* 0x000fcc00078e00ff */
[----:B------:R0:W3:Y:S01]  /*11e0*/  @!P1 LDG.E.EL R31, desc[UR4][R36.64] ;  /* 0x00000004241f9981 */ /* 0x0000e2000c2e1900 */
[----:B--2---:R-:W-:Y:S02]  /*11f0*/  SEL R39, R9, RZ, !P1 ;  /* 0x000000ff09277207 */ /* 0x004fe40004800000 */
[----:B------:R-:W-:Y:S02]  /*1200*/  SEL R24, R8, RZ, !P1 ;  /* 0x000000ff08187207 */ /* 0x000fe40004800000 */
[----:B------:R-:W-:Y:S02]  /*1210*/  SHF.R.U32.HI R8, RZ, 0x19, R39 ;  /* 0x00000019ff087819 */ /* 0x000fe40000011627 */
[----:B------:R-:W-:Y:S02]  /*1220*/  LEA R9, P2, R24, UR6, 0x2 ;  /* 0x0000000618097c11 */ /* 0x000fe4000f8410ff */
[----:B------:R-:W-:Y:S02]  /*1230*/  LOP3.LUT R8, R8, 0x40, RZ, 0xc0, !PT ;  /* 0x0000004008087812 */ /* 0x000fe400078ec0ff */
[----:B------:R-:W-:-:S02]  /*1240*/  SEL R11, R11, RZ, !P1 ;  /* 0x000000ff0b0b7207 */ /* 0x000fc40004800000 */
[----:B------:R-:W-:Y:S02]  /*1250*/  LEA.HI.X R24, R24, UR7, R39, 0x2, P2 ;  /* 0x0000000718187c11 */ /* 0x000fe400090f1427 */
[----:B------:R-:W-:Y:S01]  /*1260*/  IADD3 R8, P2, P3, R12, R9, R8 ;  /* 0x000000090c087210 */ /* 0x000fe20007b5e008 */
[----:B------:R-:W1:Y:S01]  /*1270*/  LDC.64 R38, c[0x0][0x210] ;  /* 0x00008400ff267b82 */ /* 0x000e620000000a00 */
[----:B------:R-:W-:Y:S02]  /*1280*/  SEL R10, R10, RZ, !P1 ;  /* 0x000000ff0a0a7207 */ /* 0x000fe40004800000 */
[----:B------:R-:W-:Y:S02]  /*1290*/  SHF.R.U32.HI R9, RZ, 0x19, R11 ;  /* 0x00000019ff097819 */ /* 0x000fe4000001160b */
[----:B------:R-:W-:Y:S02]  /*12a0*/  LEA R32, P4, R10, UR6, 0x2 ;  /* 0x000000060a207c11 */ /* 0x000fe4000f8810ff */
[----:B------:R-:W-:-:S04]  /*12b0*/  LOP3.LUT R9, R9, 0x40, RZ, 0xc0, !PT ;  /* 0x0000004009097812 */ /* 0x000fc800078ec0ff */
[----:B------:R-:W-:Y:S02]  /*12c0*/  IADD3 R12, P5, P6, R12, R32, R9 ;  /* 0x000000200c0c7210 */ /* 0x000fe40007ebe009 */
[----:B------:R-:W-:Y:S02]  /*12d0*/  IADD3.X R9, R13, R24, RZ, P2, P3 ;  /* 0x000000180d097210 */ /* 0x000fe400017e64ff */
[----:B------:R-:W-:Y:S01]  /*12e0*/  LEA.HI.X R10, R10, UR7, R11, 0x2, P4 ;  /* 0x000000070a0a7c11 */ /* 0x000fe2000a0f140b */
[----:B------:R-:W-:Y:S01]  /*12f0*/  IMAD.MOV.U32 R32, RZ, RZ, RZ ;  /* 0x000000ffff207224 */ /* 0x000fe200078e00ff */
[----:B------:R-:W-:Y:S01]  /*1300*/  SHF.R.S32.HI R24, RZ, 0x1f, R5 ;  /* 0x0000001fff187819 */ /* 0x000fe20000011405 */
[----:B------:R-:W-:Y:S01]  /*1310*/  IMAD.WIDE R8, R35, 0x4, R8 ;  /* 0x0000000423087825 */ /* 0x000fe200078e0208 */
[----:B------:R-:W-:Y:S01]  /*1320*/  IADD3.X R13, R13, R10, RZ, P5, P6 ;  /* 0x0000000a0d0d7210 */ /* 0x000fe20002fec4ff */
[----:B------:R-:W-:Y:S02]  /*1330*/  ULDC.64 UR6, c[0x0][0x248] ;  /* 0x0000920000067ab9 */ /* 0x000fe40000000a00 */
[----:B------:R-:W-:-:S02]  /*1340*/  IMAD.WIDE R10, R34, 0x4, R8 ;  /* 0x00000004220a7825 */ /* 0x000fc400078e0208 */
[----:B------:R-:W2:Y:S01]  /*1350*/  LDC.64 R8, c[0x0][0x238] ;  /* 0x00008e00ff087b82 */ /* 0x000ea20000000a00 */
[----:B------:R-:W-:Y:S01]  /*1360*/  LEA.HI R33, R24, R5, RZ, 0x5 ;  /* 0x0000000518217211 */ /* 0x000fe200078f28ff */
[----:B------:R-:W-:Y:S01]  /*1370*/  IMAD.WIDE R12, R35, 0x4, R12 ;  /* 0x00000004230c7825 */ /* 0x000fe200078e020c */
[----:B------:R3:W4:Y:S02]  /*1380*/  @!P1 LDG.E.EL R32, desc[UR4][R10.64] ;  /* 0x000000040a209981 */ /* 0x000724000c2e1900 */
[----:B0-----:R-:W-:-:S05]  /*1390*/  LOP3.LUT R36, R33, 0xffffffe0, RZ, 0xc0, !PT ;  /* 0xffffffe021247812 */ /* 0x001fca00078ec0ff */
[----:B------:R-:W-:Y:S02]  /*13a0*/  IMAD.IADD R35, R5, 0x1, -R36 ;  /* 0x0000000105237824 */ /* 0x000fe400078e0a24 */
[----:B------:R-:W-:Y:S01]  /*13b0*/  IMAD.WIDE R12, R34, 0x4, R12 ;  /* 0x00000004220c7825 */ /* 0x000fe200078e020c */
[----:B---3--:R-:W-:-:S03]  /*13c0*/  CS2R R10, SRZ ;  /* 0x00000000000a7805 */ /* 0x008fc6000001ff00 */
[----:B--2---:R-:W-:Y:S01]  /*13d0*/  IMAD.WIDE R34, R35, 0x4, R8 ;  /* 0x0000000423227825 */ /* 0x004fe200078e0208 */
[----:B------:R-:W-:-:S06]  /*13e0*/  CS2R R8, SRZ ;  /* 0x0000000000087805 */ /* 0x000fcc000001ff00 */
[----:B------:R-:W2:Y:S01]  /*13f0*/  @!P0 LDG.E.EL.128 R8, desc[UR4][R34.64] ;  /* 0x0000000422088981 */ /* 0x000ea2000c2e1d00 */
[----:B-----5:R-:W-:Y:S02]  /*1400*/  SEL R21, R21, RZ, !P0 ;  /* 0x000000ff15157207 */ /* 0x020fe40004000000 */
[----:B------:R-:W-:Y:S02]  /*1410*/  SEL R14, R14, RZ, !P0 ;  /* 0x000000ff0e0e7207 */ /* 0x000fe40004000000 */
[----:B----4-:R-:W-:Y:S02]  /*1420*/  SEL R20, R20, RZ, !P0 ;  /* 0x000000ff14147207 */ /* 0x010fe40004000000 */
[----:B------:R-:W-:Y:S01]  /*1430*/  SEL R15, R15, RZ, !P0 ;  /* 0x000000ff0f0f7207 */ /* 0x000fe20004000000 */
[----:B------:R-:W-:Y:S02]  /*1440*/  IMAD.MOV.U32 R33, RZ, RZ, RZ ;  /* 0x000000ffff217224 */ /* 0x000fe400078e00ff */
[----:B------:R-:W-:-:S02]  /*1450*/  FADD R14, -R21, R14 ;  /* 0x0000000e150e7221 */ /* 0x000fc40000000100 */
[----:B------:R-:W-:Y:S02]  /*1460*/  FADD R15, -R20, R15 ;  /* 0x0000000f140f7221 */ /* 0x000fe40000000100 */
[----:B------:R0:W3:Y:S02]  /*1470*/  @!P1 LDG.E.EL R33, desc[UR4][R12.64] ;  /* 0x000000040c219981 */ /* 0x0000e4000c2e1900 */
[----:B0-----:R-:W-:Y:S02]  /*1480*/  CS2R R12, SRZ ;  /* 0x00000000000c7805 */ /* 0x001fe4000001ff00 */
[----:B--2---:R-:W-:Y:S02]  /*1490*/  SEL R8, R8, RZ, !P0 ;  /* 0x000000ff08087207 */ /* 0x004fe40004000000 */
[----:B------:R-:W-:-:S03]  /*14a0*/  SEL R9, R9, RZ, !P0 ;  /* 0x000000ff09097207 */ /* 0x000fc60004000000 */
[----:B------:R-:W-:Y:S02]  /*14b0*/  FFMA R21, R14, R8, R21 ;  /* 0x000000080e157223 */ /* 0x000fe40000000015 */
[----:B------:R-:W-:Y:S01]  /*14c0*/  FFMA R20, R15, R9, R20 ;  /* 0x000000090f147223 */ /* 0x000fe20000000014 */
[----:B------:R-:W-:-:S06]  /*14d0*/  CS2R R14, SRZ ;  /* 0x00000000000e7805 */ /* 0x000fcc000001ff00 */
[----:B------:R0:W2:Y:S02]  /*14e0*/  @!P1 LDG.E.EL.128 R12, desc[UR4][R34.64] ;  /* 0x00000004220c9981 */ /* 0x0000a4000c2e1d00 */
[----:B0-----:R-:W0:Y:S01]  /*14f0*/  LDC.64 R34, c[0x0][0x240] ;  /* 0x00009000ff227b82 */ /* 0x001e220000000a00 */
[----:B------:R-:W-:Y:S02]  /*1500*/  SEL R8, R6, RZ, !P0 ;  /* 0x000000ff06087207 */ /* 0x000fe40004000000 */
[----:B------:R-:W-:Y:S02]  /*1510*/  SEL R6, R7, RZ, !P0 ;  /* 0x000000ff07067207 */ /* 0x000fe40004000000 */
[----:B------:R-:W-:Y:S02]  /*1520*/  SEL R29, R29, RZ, !P0 ;  /* 0x000000ff1d1d7207 */ /* 0x000fe40004000000 */
[----:B------:R-:W-:Y:S02]  /*1530*/  SEL R19, R19, RZ, !P1 ;  /* 0x000000ff13137207 */ /* 0x000fe40004800000 */
[----:B------:R-:W-:-:S02]  /*1540*/  SEL R18, R18, RZ, !P1 ;  /* 0x000000ff12127207 */ /* 0x000fc40004800000 */
[----:B------:R-:W-:Y:S02]  /*1550*/  SEL R30, R30, RZ, !P1 ;  /* 0x000000ff1e1e7207 */ /* 0x000fe40004800000 */
[----:B------:R-:W-:Y:S01]  /*1560*/  SEL R31, R31, RZ, !P1 ;  /* 0x000000ff1f1f7207 */ /* 0x000fe20004800000 */
[----:B------:R-:W-:Y:S01]  /*1570*/  FADD R29, -R6, R29 ;  /* 0x0000001d061d7221 */ /* 0x000fe20000000100 */
[----:B------:R-:W-:Y:S01]  /*1580*/  SEL R11, R11, RZ, !P0 ;  /* 0x000000ff0b0b7207 */ /* 0x000fe20004000000 */
[----:B------:R-:W-:Y:S02]  /*1590*/  FADD R30, -R19, R30 ;  /* 0x0000001e131e7221 */ /* 0x000fe40000000100 */
[----:B------:R-:W-:Y:S01]  /*15a0*/  FADD R31, -R18, R31 ;  /* 0x0000001f121f7221 */ /* 0x000fe20000000100 */
[----:B------:R-:W-:Y:S01]  /*15b0*/  SEL R9, R28, RZ, !P0 ;  /* 0x000000ff1c097207 */ /* 0x000fe20004000000 */
[----:B------:R-:W-:Y:S01]  /*15c0*/  FFMA R6, R29, R11, R6 ;  /* 0x0000000b1d067223 */ /* 0x000fe20000000006 */
[----:B------:R-:W-:-:S03]  /*15d0*/  SEL R10, R10, RZ, !P0 ;  /* 0x000000ff0a0a7207 */ /* 0x000fc60004000000 */
[----:B------:R-:W-:Y:S01]  /*15e0*/  FADD R7, -R8, R9 ;  /* 0x0000000908077221 */ /* 0x000fe20000000100 */
[----:B------:R-:W-:-:S03]  /*15f0*/  SEL R17, R17, RZ, !P1 ;  /* 0x000000ff11117207 */ /* 0x000fc60004800000 */
[----:B------:R-:W-:Y:S01]  /*1600*/  FFMA R7, R7, R10, R8 ;  /* 0x0000000a07077223 */ /* 0x000fe20000000008 */
[----:B------:R-:W-:Y:S02]  /*1610*/  CS2R R8, SRZ ;  /* 0x0000000000087805 */ /* 0x000fe4000001ff00 */
[----:B------:R-:W-:Y:S02]  /*1620*/  CS2R R10, SRZ ;  /* 0x00000000000a7805 */ /* 0x000fe4000001ff00 */
[----:B--2---:R-:W-:Y:S02]  /*1630*/  SEL R12, R12, RZ, !P1 ;  /* 0x000000ff0c0c7207 */ /* 0x004fe40004800000 */
[----:B------:R-:W-:-:S03]  /*1640*/  SEL R13, R13, RZ, !P1 ;  /* 0x000000ff0d0d7207 */ /* 0x000fc60004800000 */
[----:B------:R-:W-:Y:S02]  /*1650*/  FFMA R29, R30, R12, R19 ;  /* 0x0000000c1e1d7223 */ /* 0x000fe40000000013 */
[----:B------:R-:W-:Y:S01]  /*1660*/  FFMA R28, R31, R13, R18 ;  /* 0x0000000d1f1c7223 */ /* 0x000fe20000000012 */
[----:B-1----:R-:W-:-:S04]  /*1670*/  IMAD.WIDE R12, R23, 0x4, R38 ;  /* 0x00000004170c7825 */ /* 0x002fc800078e0226 */
[----:B------:R-:W-:Y:S01]  /*1680*/  IMAD.MOV.U32 R23, RZ, RZ, RZ ;  /* 0x000000ffff177224 */ /* 0x000fe200078e00ff */
[----:B------:R-:W-:Y:S01]  /*1690*/  SEL R32, R32, RZ, !P1 ;  /* 0x000000ff20207207 */ /* 0x000fe20004800000 */
[----:B0-----:R-:W-:Y:S01]  /*16a0*/  IMAD.WIDE R18, R2, 0x4, R34 ;  /* 0x0000000402127825 */ /* 0x001fe200078e0222 */
[----:B------:R-:W-:Y:S02]  /*16b0*/  SEL R16, R16, RZ, !P1 ;  /* 0x000000ff10107207 */ /* 0x000fe40004800000 */
[----:B------:R-:W-:Y:S02]  /*16c0*/  CS2R R30, SRZ ;  /* 0x00000000001e7805 */ /* 0x000fe4000001ff00 */
[----:B---3--:R-:W-:Y:S01]  /*16d0*/  SEL R33, R33, RZ, !P1 ;  /* 0x000000ff21217207 */ /* 0x008fe20004800000 */
[----:B------:R0:W2:Y:S04]  /*16e0*/  @!P0 LDG.E.128 R8, desc[UR4][R12.64] ;  /* 0x000000040c088981 */ /* 0x0000a8000c1e1d00 */
[----:B------:R-:W3:Y:S01]  /*16f0*/  @!P0 LDG.E.EL R23, desc[UR4][R18.64] ;  /* 0x0000000412178981 */ /* 0x000ee2000c2e1900 */
[----:B------:R-:W-:Y:S01]  /*1700*/  IMAD.MOV.U32 R2, RZ, RZ, RZ ;  /* 0x000000ffff027224 */ /* 0x000fe200078e00ff */
[----:B------:R-:W-:Y:S01]  /*1710*/  SEL R14, R14, RZ, !P1 ;  /* 0x000000ff0e0e7207 */ /* 0x000fe20004800000 */
[----:B------:R-:W-:Y:S01]  /*1720*/  FADD R32, -R17, R32 ;  /* 0x0000002011207221 */ /* 0x000fe20000000100 */
[----:B------:R-:W-:Y:S01]  /*1730*/  SEL R15, R15, RZ, !P1 ;  /* 0x000000ff0f0f7207 */ /* 0x000fe20004800000 */
[----:B------:R-:W4:Y:S01]  /*1740*/  @!P0 LDG.E.EL R31, desc[UR4][R18.64] ;  /* 0x00000004121f8981 */ /* 0x000f22000c2e1900 */
[----:B0-----:R-:W-:Y:S01]  /*1750*/  FADD R13, -R16, R33 ;  /* 0x00000021100d7221 */ /* 0x001fe20000000100 */
[----:B------:R-:W-:-:S02]  /*1760*/  FFMA R33, R32, R14, R17 ;  /* 0x0000000e20217223 */ /* 0x000fc40000000011 */
[----:B------:R-:W5:Y:S01]  /*1770*/  @!P0 LDG.E.EL R2, desc[UR4][R18.64] ;  /* 0x0000000412028981 */ /* 0x000f62000c2e1900 */
[----:B------:R-:W-:-:S03]  /*1780*/  FFMA R32, R13, R15, R16 ;  /* 0x0000000f0d207223 */ /* 0x000fc60000000010 */
[----:B------:R0:W4:Y:S01]  /*1790*/  @!P0 LDG.E.EL R30, desc[UR4][R18.64] ;  /* 0x00000004121e8981 */ /* 0x000122000c2e1900 */
[----:B------:R-:W-:Y:S01]  /*17a0*/  IMAD.WIDE R16, R3, 0x4, R34 ;  /* 0x0000000403107825 */ /* 0x000fe200078e0222 */
[----:B------:R-:W-:-:S03]  /*17b0*/  CS2R R34, SRZ ;  /* 0x0000000000227805 */ /* 0x000fc6000001ff00 */
[----:B------:R-:W-:Y:S02]  /*17c0*/  IMAD.MOV.U32 R36, RZ, RZ, RZ ;  /* 0x000000ffff247224 */ /* 0x000fe400078e00ff */
[----:B------:R-:W-:Y:S01]  /*17d0*/  IMAD.MOV.U32 R3, RZ, RZ, RZ ;  /* 0x000000ffff037224 */ /* 0x000fe200078e00ff */
[----:B------:R-:W4:Y:S01]  /*17e0*/  @!P1 LDG.E.EL R35, desc[UR4][R16.64] ;  /* 0x0000000410239981 */ /* 0x000f22000c2e1900 */
[CC--:B0-----:R-:W-:Y:S02]  /*17f0*/  LEA.HI R18, R24.reuse, R5.reuse, RZ, 0xa ;  /* 0x0000000518127211 */ /* 0x0c1fe400078f50ff */
[----:B------:R-:W-:Y:S01]  /*1800*/  LEA.HI R24, R24, R5, RZ, 0x11 ;  /* 0x0000000518187211 */ /* 0x000fe200078f88ff */
[----:B------:R-:W4:Y:S01]  /*1810*/  @!P1 LDG.E.EL R36, desc[UR4][R16.64] ;  /* 0x0000000410249981 */ /* 0x000f22000c2e1900 */
[----:B------:R-:W-:Y:S02]  /*1820*/  LOP3.LUT R18, R18, 0xfffffc00, RZ, 0xc0, !PT ;  /* 0xfffffc0012127812 */ /* 0x000fe400078ec0ff */
[----:B------:R-:W-:Y:S01]  /*1830*/  SHF.R.S32.HI R24, RZ, 0x11, R24 ;  /* 0x00000011ff187819 */ /* 0x000fe20000011418 */
[----:B------:R-:W4:Y:S02]  /*1840*/  @!P1 LDG.E.EL R34, desc[UR4][R16.64] ;  /* 0x0000000410229981 */ /* 0x000f24000c2e1900 */
[----:B------:R-:W-:-:S02]  /*1850*/  IMAD.IADD R18, R5, 0x1, -R18 ;  /* 0x0000000105127824 */ /* 0x000fc400078e0a12 */
[----:B------:R0:W4:Y:S01]  /*1860*/  @!P1 LDG.E.EL R3, desc[UR4][R16.64] ;  /* 0x0000000410039981 */ /* 0x000122000c2e1900 */
[----:B------:R-:W-:Y:S01]  /*1870*/  IMAD.U32 R24, R24, 0x10000, RZ ;  /* 0x0001000018187824 */ /* 0x000fe200078e00ff */
[C---:B------:R-:W-:Y:S01]  /*1880*/  ISETP.GT.AND P2, PT, R4.reuse, 0x3f, PT ;  /* 0x0000003f0400780c */ /* 0x040fe20003f44270 */
[----:B0-----:R-:W-:-:S03]  /*1890*/  IMAD.SHL.U32 R17, R4, 0x400, RZ ;  /* 0x0000040004117824 */ /* 0x001fc600078e00ff */
[--C-:B------:R-:W-:Y:S02]  /*18a0*/  SHF.R.S32.HI R4, RZ, 0x1f, R24.reuse ;  /* 0x0000001fff047819 */ /* 0x100fe40000011418 */
[----:B------:R-:W-:Y:S02]  /*18b0*/  LOP3.LUT R27, R27, 0xfffffc00, RZ, 0xc0, !PT ;  /* 0xfffffc001b1b7812 */ /* 0x000fe400078ec0ff */
[----:B------:R-:W-:Y:S02]  /*18c0*/  IADD3 R16, P3, P4, R17, R18, R24 ;  /* 0x0000001211107210 */ /* 0x000fe40007c7e018 */
[----:B------:R-:W-:Y:S02]  /*18d0*/  SHF.R.S32.HI R18, RZ, 0x1f, R18 ;  /* 0x0000001fff127819 */ /* 0x000fe40000011412 */
[----:B------:R-:W-:Y:S01]  /*18e0*/  SHF.R.S32.HI R17, RZ, 0x1f, R17 ;  /* 0x0000001fff117819 */ /* 0x000fe20000011411 */
[----:B------:R-:W-:-:S03]  /*18f0*/  IMAD.IADD R26, R26, 0x1, -R27 ;  /* 0x000000011a1a7824 */ /* 0x000fc600078e0a1b */
[----:B------:R-:W-:Y:S01]  /*1900*/  IADD3.X R17, R17, R18, R4, P3, P4 ;  /* 0x0000001211117210 */ /* 0x000fe20001fe8404 */
[----:B------:R-:W-:Y:S02]  /*1910*/  IMAD.U32 R4, R25, 0x10000, RZ ;  /* 0x0001000019047824 */ /* 0x000fe400078e00ff */
[----:B------:R-:W-:Y:S01]  /*1920*/  IMAD.SHL.U32 R19, R0, 0x400, RZ ;  /* 0x0000040000137824 */ /* 0x000fe200078e00ff */
[----:B------:R-:W-:Y:S02]  /*1930*/  CS2R R12, SRZ ;  /* 0x00000000000c7805 */ /* 0x000fe4000001ff00 */
[----:B------:R-:W-:Y:S02]  /*1940*/  CS2R R14, SRZ ;  /* 0x00000000000e7805 */ /* 0x000fe4000001ff00 */
[----:B------:R-:W-:Y:S01]  /*1950*/  SHF.R.S32.HI R18, RZ, 0x1f, R4 ;  /* 0x0000001fff127819 */ /* 0x000fe20000011404 */
[----:B------:R-:W-:Y:S01]  /*1960*/  IMAD.WIDE R38, R22, 0x4, R38 ;  /* 0x0000000416267825 */ /* 0x000fe200078e0226 */
[----:B------:R-:W-:-:S02]  /*1970*/  IADD3 R4, P3, P4, R19, R26, R4 ;  /* 0x0000001a13047210 */ /* 0x000fc40007c7e004 */
[----:B------:R-:W-:Y:S02]  /*1980*/  SHF.R.S32.HI R26, RZ, 0x1f, R26 ;  /* 0x0000001fff1a7819 */ /* 0x000fe4000001141a */
[----:B------:R-:W-:Y:S01]  /*1990*/  SHF.R.S32.HI R25, RZ, 0x1f, R19 ;  /* 0x0000001fff197819 */ /* 0x000fe20000011413 */
[----:B------:R0:W4:Y:S03]  /*19a0*/  @!P1 LDG.E.128 R12, desc[UR4][R38.64] ;  /* 0x00000004260c9981 */ /* 0x000126000c1e1d00 */
[----:B------:R-:W-:Y:S02]  /*19b0*/  IADD3.X R25, R25, R26, R18, P3, P4 ;  /* 0x0000001a19197210 */ /* 0x000fe40001fe8412 */
[----:B------:R-:W-:Y:S02]  /*19c0*/  CS2R R18, SRZ ;  /* 0x0000000000127805 */ /* 0x000fe4000001ff00 */
[----:B0-----:R-:W-:-:S04]  /*19d0*/  LEA R38, P3, R16, UR6, 0x2 ;  /* 0x0000000610267c11 */ /* 0x001fc8000f8610ff */
[----:B------:R-:W-:Y:S02]  /*19e0*/  LEA.HI.X R39, R16, UR7, R17, 0x2, P3 ;  /* 0x0000000710277c11 */ /* 0x000fe400098f1411 */
[----:B------:R-:W-:Y:S02]  /*19f0*/  CS2R R16, SRZ ;  /* 0x0000000000107805 */ /* 0x000fe4000001ff00 */
[----:B------:R-:W-:Y:S02]  /*1a00*/  ISETP.GT.AND P3, PT, R0, 0x3f, PT ;  /* 0x0000003f0000780c */ /* 0x000fe40003f64270 */
[----:B------:R-:W-:Y:S02]  /*1a10*/  LEA R22, P4, R4, UR6, 0x2 ;  /* 0x0000000604167c11 */ /* 0x000fe4000f8810ff */
[----:B------:R-:W-:Y:S01]  /*1a20*/  CS2R R26, SRZ ;  /* 0x00000000001a7805 */ /* 0x000fe2000001ff00 */
[----:B------:R-:W4:Y:S01]  /*1a30*/  @P2 LDG.E.128 R16, desc[UR4][R38.64+-0x40000] ;  /* 0xfc00000426102981 */ /* 0x000f22000c1e1d00 */
[----:B---3--:R-:W-:-:S02]  /*1a40*/  SEL R0, R23, RZ, !P0 ;  /* 0x000000ff17007207 */ /* 0x008fc40004000000 */
[----:B------:R-:W-:Y:S02]  /*1a50*/  LEA.HI.X R23, R4, UR7, R25, 0x2, P4 ;  /* 0x0000000704177c11 */ /* 0x000fe4000a0f1419 */
[----:B------:R-:W-:-:S06]  /*1a60*/  CS2R R24, SRZ ;  /* 0x0000000000187805 */ /* 0x000fcc000001ff00 */
[----:B------:R-:W3:Y:S01]  /*1a70*/  @P3 LDG.E.128 R24, desc[UR4][R22.64+-0x40000] ;  /* 0xfc00000416183981 */ /* 0x000ee2000c1e1d00 */
[----:B--2---:R-:W-:-:S05]  /*1a80*/  SEL R8, R8, RZ, !P0 ;  /* 0x000000ff08087207 */ /* 0x004fca0004000000 */
[----:B------:R-:W-:-:S04]  /*1a90*/  FADD R21, -R8, R21 ;  /* 0x0000001508157221 */ /* 0x000fc80000000100 */
[----:B------:R-:W-:Y:S01]  /*1aa0*/  FFMA R0, R21, R0, R8 ;  /* 0x0000000015007223 */ /* 0x000fe20000000008 */
[----:B------:R-:W-:Y:S02]  /*1ab0*/  SEL R21, R9, RZ, !P0 ;  /* 0x000000ff09157207 */ /* 0x000fe40004000000 */
[----:B------:R-:W0:Y:S01]  /*1ac0*/  LDC.64 R8, c[0x0][0x250] ;  /* 0x00009400ff087b82 */ /* 0x000e220000000a00 */
[----:B-----5:R-:W-:Y:S02]  /*1ad0*/  SEL R4, R2, RZ, !P0 ;  /* 0x000000ff02047207 */ /* 0x020fe40004000000 */
[----:B------:R-:W-:Y:S01]  /*1ae0*/  FADD R2, -R21, R20 ;  /* 0x0000001415027221 */ /* 0x000fe20000000100 */
[----:B------:R-:W-:-:S03]  /*1af0*/  SEL R10, R10, RZ, !P0 ;  /* 0x000000ff0a0a7207 */ /* 0x000fc60004000000 */
[----:B------:R-:W-:Y:S01]  /*1b00*/  FFMA R2, R2, R4, R21 ;  /* 0x0000000402027223 */ /* 0x000fe20000000015 */
[----:B------:R-:W-:Y:S01]  /*1b10*/  SEL R21, R11, RZ, !P0 ;  /* 0x000000ff0b157207 */ /* 0x000fe20004000000 */
[----:B------:R-:W-:Y:S01]  /*1b20*/  FADD R7, -R10, R7 ;  /* 0x000000070a077221 */ /* 0x000fe20000000100 */
[----:B----4-:R-:W-:Y:S02]  /*1b30*/  SEL R11, R31, RZ, !P0 ;  /* 0x000000ff1f0b7207 */ /* 0x010fe40004000000 */
[----:B------:R-:W-:Y:S01]  /*1b40*/  SEL R30, R30, RZ, !P0 ;  /* 0x000000ff1e1e7207 */ /* 0x000fe20004000000 */
[----:B------:R-:W-:Y:S02]  /*1b50*/  FADD R6, -R21, R6 ;  /* 0x0000000615067221 */ /* 0x000fe40000000100 */
[----:B------:R-:W-:Y:S02]  /*1b60*/  FFMA R11, R7, R11, R10 ;  /* 0x0000000b070b7223 */ /* 0x000fe4000000000a */
[----:B------:R-:W-:Y:S01]  /*1b70*/  FFMA R10, R6, R30, R21 ;  /* 0x0000001e060a7223 */ /* 0x000fe20000000015 */
[----:B------:R-:W-:-:S02]  /*1b80*/  SEL R36, R36, RZ, !P1 ;  /* 0x000000ff24247207 */ /* 0x000fc40004800000 */
[----:B------:R-:W-:Y:S02]  /*1b90*/  SEL R35, R35, RZ, !P1 ;  /* 0x000000ff23237207 */ /* 0x000fe40004800000 */
[----:B------:R-:W-:Y:S01]  /*1ba0*/  SEL R34, R34, RZ, !P1 ;  /* 0x000000ff22227207 */ /* 0x000fe20004800000 */
[----:B0-----:R-:W-:Y:S01]  /*1bb0*/  IMAD.WIDE R8, R5, 0x4, R8 ;  /* 0x0000000405087825 */ /* 0x001fe200078e0208 */
[----:B------:R-:W-:Y:S02]  /*1bc0*/  SEL R12, R12, RZ, !P1 ;  /* 0x000000ff0c0c7207 */ /* 0x000fe40004800000 */
[----:B------:R-:W-:Y:S02]  /*1bd0*/  SEL R13, R13, RZ, !P1 ;  /* 0x000000ff0d0d7207 */ /* 0x000fe40004800000 */
[----:B------:R-:W-:Y:S02]  /*1be0*/  SEL R14, R14, RZ, !P1 ;  /* 0x000000ff0e0e7207 */ /* 0x000fe40004800000 */
[----:B------:R-:W-:Y:S01]  /*1bf0*/  SEL R15, R15, RZ, !P1 ;  /* 0x000000ff0f0f7207 */ /* 0x000fe20004800000 */
[----:B------:R-:W-:Y:S01]  /*1c00*/  FADD R29, -R12, R29 ;  /* 0x0000001d0c1d7221 */ /* 0x000fe20000000100 */
[----:B------:R-:W-:Y:S01]  /*1c10*/  FADD R28, -R13, R28 ;  /* 0x0000001c0d1c7221 */ /* 0x000fe20000000100 */
[----:B------:R-:W-:-:S02]  /*1c20*/  FADD R33, -R14, R33 ;  /* 0x000000210e217221 */ /* 0x000fc40000000100 */
[----:B------:R-:W-:Y:S01]  /*1c30*/  FADD R32, -R15, R32 ;  /* 0x000000200f207221 */ /* 0x000fe20000000100 */
[----:B------:R-:W-:Y:S01]  /*1c40*/  FFMA R4, R29, R36, R12 ;  /* 0x000000241d047223 */ /* 0x000fe2000000000c */
[----:B------:R-:W-:Y:S01]  /*1c50*/  FFMA R5, R28, R35, R13 ;  /* 0x000000231c057223 */ /* 0x000fe2000000000d */
[----:B------:R-:W-:Y:S01]  /*1c60*/  FFMA R6, R33, R34, R14 ;  /* 0x0000002221067223 */ /* 0x000fe2000000000e */
[----:B------:R-:W-:Y:S02]  /*1c70*/  SEL R21, R16, RZ, P2 ;  /* 0x000000ff10157207 */ /* 0x000fe40001000000 */
[----:B------:R-:W-:Y:S02]  /*1c80*/  SEL R16, R3, RZ, !P1 ;  /* 0x000000ff03107207 */ /* 0x000fe40004800000 */
[----:B------:R-:W-:Y:S02]  /*1c90*/  SEL R17, R17, RZ, P2 ;  /* 0x000000ff11117207 */ /* 0x000fe40001000000 */
[----:B------:R-:W-:-:S02]  /*1ca0*/  SEL R18, R18, RZ, P2 ;  /* 0x000000ff12127207 */ /* 0x000fc40001000000 */
[----:B------:R-:W-:Y:S01]  /*1cb0*/  SEL R19, R19, RZ, P2 ;  /* 0x000000ff13137207 */ /* 0x000fe20001000000 */
[----:B------:R-:W-:Y:S01]  /*1cc0*/  FFMA R7, R32, R16, R15 ;  /* 0x0000001020077223 */ /* 0x000fe2000000000f */
[----:B------:R-:W-:Y:S02]  /*1cd0*/  SEL R12, R0, R21, !P0 ;  /* 0x00000015000c7207 */ /* 0x000fe40004000000 */
[----:B------:R-:W-:Y:S02]  /*1ce0*/  SEL R13, R2, R17, !P0 ;  /* 0x00000011020d7207 */ /* 0x000fe40004000000 */
[----:B------:R-:W-:Y:S02]  /*1cf0*/  SEL R14, R11, R18, !P0 ;  /* 0x000000120b0e7207 */ /* 0x000fe40004000000 */
[----:B------:R-:W-:-:S05]  /*1d00*/  SEL R15, R10, R19, !P0 ;  /* 0x000000130a0f7207 */ /* 0x000fca0004000000 */
[----:B------:R-:W-:Y:S01]  /*1d10*/  STG.E.128 desc[UR4][R8.64], R12 ;  /* 0x0000000c08007986 */ /* 0x000fe2000c101d04 */
[----:B---3--:R-:W-:Y:S02]  /*1d20*/  @P1 SEL R4, R24, RZ, P3 ;  /* 0x000000ff18041207 */ /* 0x008fe40001800000 */
[----:B------:R-:W-:Y:S02]  /*1d30*/  @P1 SEL R5, R25, RZ, P3 ;  /* 0x000000ff19051207 */ /* 0x000fe40001800000 */
[----:B------:R-:W-:Y:S02]  /*1d40*/  @P1 SEL R6, R26, RZ, P3 ;  /* 0x000000ff1a061207 */ /* 0x000fe40001800000 */
[----:B------:R-:W-:-:S05]  /*1d50*/  @P1 SEL R7, R27, RZ, P3 ;  /* 0x000000ff1b071207 */ /* 0x000fca0001800000 */
[----:B------:R-:W-:Y:S01]  /*1d60*/  STG.E.128 desc[UR4][R8.64+0x800], R4 ;  /* 0x0008000408007986 */ /* 0x000fe2000c101d04 */
[----:B------:R-:W-:Y:S05]  /*1d70*/  EXIT ;  /* 0x000000000000794d */ /* 0x000fea0003800000 */
.L_x_0:
[----:B------:R-:W-:-:S00]  /*1d80*/  BRA `(.L_x_0) ;  /* 0xfffffffc00fc7947 */ /* 0x000fc0000383ffff */
[----:B------:R-:W-:-:S00]  /*1d90*/  NOP ;  /* 0x0000000000007918 */ /* 0x000fc00000000000 */
        /* <DEDUP_REMOVED lines=14> */
.L_x_1:


//--------------------- .nv.constant0.triton_poi_fused_cat_83 --------------------------
	.section	.nv.constant0.triton_poi_fused_cat_83,"a",@progbits
	.sectionflags	@""
	.align	4
.nv.constant0.triton_poi_fused_cat_83:
	.zero		604
